//
// Generated by NVIDIA NVVM Compiler
//
// Compiler Build ID: CL-36424714
// Cuda compilation tools, release 13.0, V13.0.88
// Based on NVVM 20.0.0
//

.version 9.0
.target sm_100
.address_size 64

	// .globl	_Z24gaussian_blur_horizontalPKfPfiiS0_i

.visible .entry _Z24gaussian_blur_horizontalPKfPfiiS0_i(
	.param .u64 .ptr .align 1 _Z24gaussian_blur_horizontalPKfPfiiS0_i_param_0,
	.param .u64 .ptr .align 1 _Z24gaussian_blur_horizontalPKfPfiiS0_i_param_1,
	.param .u32 _Z24gaussian_blur_horizontalPKfPfiiS0_i_param_2,
	.param .u32 _Z24gaussian_blur_horizontalPKfPfiiS0_i_param_3,
	.param .u64 .ptr .align 1 _Z24gaussian_blur_horizontalPKfPfiiS0_i_param_4,
	.param .u32 _Z24gaussian_blur_horizontalPKfPfiiS0_i_param_5
)
{
	.reg .pred 	%p<16>;
	.reg .b32 	%r<81>;
	.reg .b32 	%f<99>;
	.reg .b64 	%rd<29>;

	ld.param.u64 	%rd4, [_Z24gaussian_blur_horizontalPKfPfiiS0_i_param_0];
	ld.param.u64 	%rd3, [_Z24gaussian_blur_horizontalPKfPfiiS0_i_param_1];
	ld.param.u32 	%r21, [_Z24gaussian_blur_horizontalPKfPfiiS0_i_param_2];
	ld.param.u32 	%r23, [_Z24gaussian_blur_horizontalPKfPfiiS0_i_param_3];
	ld.param.u64 	%rd5, [_Z24gaussian_blur_horizontalPKfPfiiS0_i_param_4];
	ld.param.u32 	%r22, [_Z24gaussian_blur_horizontalPKfPfiiS0_i_param_5];
	cvta.to.global.u64 	%rd1, %rd4;
	cvta.to.global.u64 	%rd2, %rd5;
	mov.u32 	%r25, %ctaid.x;
	mov.u32 	%r26, %ntid.x;
	mov.u32 	%r27, %tid.x;
	mad.lo.s32 	%r1, %r25, %r26, %r27;
	mov.u32 	%r28, %ctaid.y;
	mov.u32 	%r29, %ntid.y;
	mov.u32 	%r30, %tid.y;
	mad.lo.s32 	%r31, %r28, %r29, %r30;
	setp.ge.s32 	%p1, %r1, %r21;
	setp.ge.s32 	%p2, %r31, %r23;
	or.pred  	%p3, %p1, %p2;
	@%p3 bra 	$L__BB0_10;
	mul.lo.s32 	%r3, %r21, %r31;
	setp.lt.s32 	%p4, %r22, 0;
	mov.f32 	%f95, 0f00000000;
	mov.f32 	%f96, %f95;
	mov.f32 	%f97, %f95;
	mov.f32 	%f98, %f95;
	@%p4 bra 	$L__BB0_9;
	neg.s32 	%r80, %r22;
	add.s32 	%r5, %r21, -1;
	setp.lt.u32 	%p5, %r22, 2;
	mov.f32 	%f91, 0f00000000;
	mov.f32 	%f92, %f91;
	mov.f32 	%f93, %f91;
	mov.f32 	%f94, %f91;
	@%p5 bra 	$L__BB0_6;
	shl.b32 	%r33, %r22, 1;
	sub.s32 	%r78, 1, %r22;
	and.b32  	%r34, %r33, -4;
	neg.s32 	%r77, %r34;
	sub.s32 	%r75, %r1, %r22;
	mov.f32 	%f91, 0f00000000;
	mov.b32 	%r76, 1;
$L__BB0_4:
	.pragma "nounroll";
	max.s32 	%r35, %r75, 0;
	setp.lt.s32 	%p6, %r35, %r21;
	selp.b32 	%r36, %r35, %r5, %p6;
	add.s32 	%r37, %r36, %r3;
	shl.b32 	%r38, %r37, 2;
	add.s32 	%r39, %r76, -1;
	mul.wide.s32 	%rd6, %r39, 4;
	add.s64 	%rd7, %rd2, %rd6;
	ld.global.f32 	%f32, [%rd7];
	mul.wide.s32 	%rd8, %r38, 4;
	add.s64 	%rd9, %rd1, %rd8;
	ld.global.f32 	%f33, [%rd9];
	fma.rn.f32 	%f34, %f32, %f33, %f91;
	ld.global.f32 	%f35, [%rd9+4];
	fma.rn.f32 	%f36, %f32, %f35, %f92;
	ld.global.f32 	%f37, [%rd9+8];
	fma.rn.f32 	%f38, %f32, %f37, %f93;
	ld.global.f32 	%f39, [%rd9+12];
	fma.rn.f32 	%f40, %f32, %f39, %f94;
	add.s32 	%r40, %r75, 1;
	max.s32 	%r41, %r40, 0;
	setp.lt.s32 	%p7, %r41, %r21;
	selp.b32 	%r42, %r41, %r5, %p7;
	add.s32 	%r43, %r42, %r3;
	shl.b32 	%r44, %r43, 2;
	ld.global.f32 	%f41, [%rd7+4];
	mul.wide.s32 	%rd10, %r44, 4;
	add.s64 	%rd11, %rd1, %rd10;
	ld.global.f32 	%f42, [%rd11];
	fma.rn.f32 	%f43, %f41, %f42, %f34;
	ld.global.f32 	%f44, [%rd11+4];
	fma.rn.f32 	%f45, %f41, %f44, %f36;
	ld.global.f32 	%f46, [%rd11+8];
	fma.rn.f32 	%f47, %f41, %f46, %f38;
	ld.global.f32 	%f48, [%rd11+12];
	fma.rn.f32 	%f49, %f41, %f48, %f40;
	add.s32 	%r45, %r75, 2;
	max.s32 	%r46, %r45, 0;
	setp.lt.s32 	%p8, %r46, %r21;
	selp.b32 	%r47, %r46, %r5, %p8;
	add.s32 	%r48, %r47, %r3;
	shl.b32 	%r49, %r48, 2;
	ld.global.f32 	%f50, [%rd7+8];
	mul.wide.s32 	%rd12, %r49, 4;
	add.s64 	%rd13, %rd1, %rd12;
	ld.global.f32 	%f51, [%rd13];
	fma.rn.f32 	%f52, %f50, %f51, %f43;
	ld.global.f32 	%f53, [%rd13+4];
	fma.rn.f32 	%f54, %f50, %f53, %f45;
	ld.global.f32 	%f55, [%rd13+8];
	fma.rn.f32 	%f56, %f50, %f55, %f47;
	ld.global.f32 	%f57, [%rd13+12];
	fma.rn.f32 	%f58, %f50, %f57, %f49;
	add.s32 	%r50, %r75, 3;
	max.s32 	%r51, %r50, 0;
	setp.lt.s32 	%p9, %r51, %r21;
	selp.b32 	%r52, %r51, %r5, %p9;
	add.s32 	%r53, %r52, %r3;
	shl.b32 	%r54, %r53, 2;
	ld.global.f32 	%f59, [%rd7+12];
	mul.wide.s32 	%rd14, %r54, 4;
	add.s64 	%rd15, %rd1, %rd14;
	ld.global.f32 	%f60, [%rd15];
	fma.rn.f32 	%f91, %f59, %f60, %f52;
	ld.global.f32 	%f61, [%rd15+4];
	fma.rn.f32 	%f92, %f59, %f61, %f54;
	ld.global.f32 	%f62, [%rd15+8];
	fma.rn.f32 	%f93, %f59, %f62, %f56;
	ld.global.f32 	%f63, [%rd15+12];
	fma.rn.f32 	%f94, %f59, %f63, %f58;
	add.s32 	%r78, %r78, 4;
	add.s32 	%r77, %r77, 4;
	add.s32 	%r76, %r76, 4;
	add.s32 	%r75, %r75, 4;
	setp.ne.s32 	%p10, %r77, 0;
	@%p10 bra 	$L__BB0_4;
	add.s32 	%r80, %r78, -1;
$L__BB0_6:
	and.b32  	%r55, %r22, 1;
	setp.eq.b32 	%p11, %r55, 1;
	not.pred 	%p12, %p11;
	@%p12 bra 	$L__BB0_8;
	add.s32 	%r56, %r80, %r1;
	max.s32 	%r57, %r56, 0;
	setp.lt.s32 	%p13, %r57, %r21;
	selp.b32 	%r58, %r57, %r5, %p13;
	add.s32 	%r59, %r58, %r3;
	shl.b32 	%r60, %r59, 2;
	add.s32 	%r61, %r80, %r22;
	mul.wide.s32 	%rd16, %r61, 4;
	add.s64 	%rd17, %rd2, %rd16;
	ld.global.f32 	%f64, [%rd17];
	mul.wide.s32 	%rd18, %r60, 4;
	add.s64 	%rd19, %rd1, %rd18;
	ld.global.f32 	%f65, [%rd19];
	fma.rn.f32 	%f66, %f64, %f65, %f91;
	ld.global.f32 	%f67, [%rd19+4];
	fma.rn.f32 	%f68, %f64, %f67, %f92;
	ld.global.f32 	%f69, [%rd19+8];
	fma.rn.f32 	%f70, %f64, %f69, %f93;
	ld.global.f32 	%f71, [%rd19+12];
	fma.rn.f32 	%f72, %f64, %f71, %f94;
	add.s32 	%r62, %r56, 1;
	max.s32 	%r63, %r62, 0;
	setp.lt.s32 	%p14, %r63, %r21;
	selp.b32 	%r64, %r63, %r5, %p14;
	add.s32 	%r65, %r64, %r3;
	shl.b32 	%r66, %r65, 2;
	ld.global.f32 	%f73, [%rd17+4];
	mul.wide.s32 	%rd20, %r66, 4;
	add.s64 	%rd21, %rd1, %rd20;
	ld.global.f32 	%f74, [%rd21];
	fma.rn.f32 	%f91, %f73, %f74, %f66;
	ld.global.f32 	%f75, [%rd21+4];
	fma.rn.f32 	%f92, %f73, %f75, %f68;
	ld.global.f32 	%f76, [%rd21+8];
	fma.rn.f32 	%f93, %f73, %f76, %f70;
	ld.global.f32 	%f77, [%rd21+12];
	fma.rn.f32 	%f94, %f73, %f77, %f72;
	add.s32 	%r80, %r80, 2;
$L__BB0_8:
	add.s32 	%r67, %r80, %r1;
	max.s32 	%r68, %r67, 0;
	setp.lt.s32 	%p15, %r68, %r21;
	selp.b32 	%r69, %r68, %r5, %p15;
	add.s32 	%r70, %r69, %r3;
	shl.b32 	%r71, %r70, 2;
	add.s32 	%r72, %r80, %r22;
	mul.wide.s32 	%rd22, %r72, 4;
	add.s64 	%rd23, %rd2, %rd22;
	ld.global.f32 	%f78, [%rd23];
	mul.wide.s32 	%rd24, %r71, 4;
	add.s64 	%rd25, %rd1, %rd24;
	ld.global.f32 	%f79, [%rd25];
	fma.rn.f32 	%f98, %f78, %f79, %f91;
	ld.global.f32 	%f80, [%rd25+4];
	fma.rn.f32 	%f97, %f78, %f80, %f92;
	ld.global.f32 	%f81, [%rd25+8];
	fma.rn.f32 	%f96, %f78, %f81, %f93;
	ld.global.f32 	%f82, [%rd25+12];
	fma.rn.f32 	%f95, %f78, %f82, %f94;
$L__BB0_9:
	add.s32 	%r73, %r3, %r1;
	shl.b32 	%r74, %r73, 2;
	cvta.to.global.u64 	%rd26, %rd3;
	mul.wide.s32 	%rd27, %r74, 4;
	add.s64 	%rd28, %rd26, %rd27;
	st.global.f32 	[%rd28], %f98;
	st.global.f32 	[%rd28+4], %f97;
	st.global.f32 	[%rd28+8], %f96;
	st.global.f32 	[%rd28+12], %f95;
$L__BB0_10:
	ret;

}
	// .globl	_Z22gaussian_blur_verticalPKfPfiiS0_i
.visible .entry _Z22gaussian_blur_verticalPKfPfiiS0_i(
	.param .u64 .ptr .align 1 _Z22gaussian_blur_verticalPKfPfiiS0_i_param_0,
	.param .u64 .ptr .align 1 _Z22gaussian_blur_verticalPKfPfiiS0_i_param_1,
	.param .u32 _Z22gaussian_blur_verticalPKfPfiiS0_i_param_2,
	.param .u32 _Z22gaussian_blur_verticalPKfPfiiS0_i_param_3,
	.param .u64 .ptr .align 1 _Z22gaussian_blur_verticalPKfPfiiS0_i_param_4,
	.param .u32 _Z22gaussian_blur_verticalPKfPfiiS0_i_param_5
)
{
	.reg .pred 	%p<16>;
	.reg .b32 	%r<80>;
	.reg .b32 	%f<99>;
	.reg .b64 	%rd<29>;

	ld.param.u64 	%rd4, [_Z22gaussian_blur_verticalPKfPfiiS0_i_param_0];
	ld.param.u64 	%rd3, [_Z22gaussian_blur_verticalPKfPfiiS0_i_param_1];
	ld.param.u32 	%r20, [_Z22gaussian_blur_verticalPKfPfiiS0_i_param_2];
	ld.param.u32 	%r23, [_Z22gaussian_blur_verticalPKfPfiiS0_i_param_3];
	ld.param.u64 	%rd5, [_Z22gaussian_blur_verticalPKfPfiiS0_i_param_4];
	ld.param.u32 	%r22, [_Z22gaussian_blur_verticalPKfPfiiS0_i_param_5];
	cvta.to.global.u64 	%rd1, %rd4;
	cvta.to.global.u64 	%rd2, %rd5;
	mov.u32 	%r24, %ctaid.x;
	mov.u32 	%r25, %ntid.x;
	mov.u32 	%r26, %tid.x;
	mad.lo.s32 	%r1, %r24, %r25, %r26;
	mov.u32 	%r27, %ctaid.y;
	mov.u32 	%r28, %ntid.y;
	mov.u32 	%r29, %tid.y;
	mad.lo.s32 	%r30, %r27, %r28, %r29;
	setp.ge.s32 	%p1, %r1, %r20;
	setp.ge.s32 	%p2, %r30, %r23;
	or.pred  	%p3, %p1, %p2;
	@%p3 bra 	$L__BB1_10;
	setp.lt.s32 	%p4, %r22, 0;
	mov.f32 	%f95, 0f00000000;
	mov.f32 	%f96, %f95;
	mov.f32 	%f97, %f95;
	mov.f32 	%f98, %f95;
	@%p4 bra 	$L__BB1_9;
	neg.s32 	%r79, %r22;
	add.s32 	%r4, %r23, -1;
	setp.lt.u32 	%p5, %r22, 2;
	mov.f32 	%f91, 0f00000000;
	mov.f32 	%f92, %f91;
	mov.f32 	%f93, %f91;
	mov.f32 	%f94, %f91;
	@%p5 bra 	$L__BB1_6;
	shl.b32 	%r32, %r22, 1;
	sub.s32 	%r77, 1, %r22;
	and.b32  	%r33, %r32, -4;
	neg.s32 	%r76, %r33;
	sub.s32 	%r74, %r30, %r22;
	mov.f32 	%f91, 0f00000000;
	mov.b32 	%r75, 1;
$L__BB1_4:
	.pragma "nounroll";
	max.s32 	%r34, %r74, 0;
	setp.lt.u32 	%p6, %r34, %r23;
	selp.b32 	%r35, %r34, %r4, %p6;
	mad.lo.s32 	%r36, %r35, %r20, %r1;
	shl.b32 	%r37, %r36, 2;
	add.s32 	%r38, %r75, -1;
	mul.wide.s32 	%rd6, %r38, 4;
	add.s64 	%rd7, %rd2, %rd6;
	ld.global.f32 	%f32, [%rd7];
	mul.wide.s32 	%rd8, %r37, 4;
	add.s64 	%rd9, %rd1, %rd8;
	ld.global.f32 	%f33, [%rd9];
	fma.rn.f32 	%f34, %f32, %f33, %f91;
	ld.global.f32 	%f35, [%rd9+4];
	fma.rn.f32 	%f36, %f32, %f35, %f92;
	ld.global.f32 	%f37, [%rd9+8];
	fma.rn.f32 	%f38, %f32, %f37, %f93;
	ld.global.f32 	%f39, [%rd9+12];
	fma.rn.f32 	%f40, %f32, %f39, %f94;
	add.s32 	%r39, %r74, 1;
	max.s32 	%r40, %r39, 0;
	setp.lt.u32 	%p7, %r40, %r23;
	selp.b32 	%r41, %r40, %r4, %p7;
	mad.lo.s32 	%r42, %r41, %r20, %r1;
	shl.b32 	%r43, %r42, 2;
	ld.global.f32 	%f41, [%rd7+4];
	mul.wide.s32 	%rd10, %r43, 4;
	add.s64 	%rd11, %rd1, %rd10;
	ld.global.f32 	%f42, [%rd11];
	fma.rn.f32 	%f43, %f41, %f42, %f34;
	ld.global.f32 	%f44, [%rd11+4];
	fma.rn.f32 	%f45, %f41, %f44, %f36;
	ld.global.f32 	%f46, [%rd11+8];
	fma.rn.f32 	%f47, %f41, %f46, %f38;
	ld.global.f32 	%f48, [%rd11+12];
	fma.rn.f32 	%f49, %f41, %f48, %f40;
	add.s32 	%r44, %r74, 2;
	max.s32 	%r45, %r44, 0;
	setp.lt.u32 	%p8, %r45, %r23;
	selp.b32 	%r46, %r45, %r4, %p8;
	mad.lo.s32 	%r47, %r46, %r20, %r1;
	shl.b32 	%r48, %r47, 2;
	ld.global.f32 	%f50, [%rd7+8];
	mul.wide.s32 	%rd12, %r48, 4;
	add.s64 	%rd13, %rd1, %rd12;
	ld.global.f32 	%f51, [%rd13];
	fma.rn.f32 	%f52, %f50, %f51, %f43;
	ld.global.f32 	%f53, [%rd13+4];
	fma.rn.f32 	%f54, %f50, %f53, %f45;
	ld.global.f32 	%f55, [%rd13+8];
	fma.rn.f32 	%f56, %f50, %f55, %f47;
	ld.global.f32 	%f57, [%rd13+12];
	fma.rn.f32 	%f58, %f50, %f57, %f49;
	add.s32 	%r49, %r74, 3;
	max.s32 	%r50, %r49, 0;
	setp.lt.u32 	%p9, %r50, %r23;
	selp.b32 	%r51, %r50, %r4, %p9;
	mad.lo.s32 	%r52, %r51, %r20, %r1;
	shl.b32 	%r53, %r52, 2;
	ld.global.f32 	%f59, [%rd7+12];
	mul.wide.s32 	%rd14, %r53, 4;
	add.s64 	%rd15, %rd1, %rd14;
	ld.global.f32 	%f60, [%rd15];
	fma.rn.f32 	%f91, %f59, %f60, %f52;
	ld.global.f32 	%f61, [%rd15+4];
	fma.rn.f32 	%f92, %f59, %f61, %f54;
	ld.global.f32 	%f62, [%rd15+8];
	fma.rn.f32 	%f93, %f59, %f62, %f56;
	ld.global.f32 	%f63, [%rd15+12];
	fma.rn.f32 	%f94, %f59, %f63, %f58;
	add.s32 	%r77, %r77, 4;
	add.s32 	%r76, %r76, 4;
	add.s32 	%r75, %r75, 4;
	add.s32 	%r74, %r74, 4;
	setp.ne.s32 	%p10, %r76, 0;
	@%p10 bra 	$L__BB1_4;
	add.s32 	%r79, %r77, -1;
$L__BB1_6:
	and.b32  	%r54, %r22, 1;
	setp.eq.b32 	%p11, %r54, 1;
	not.pred 	%p12, %p11;
	@%p12 bra 	$L__BB1_8;
	add.s32 	%r55, %r79, %r30;
	max.s32 	%r56, %r55, 0;
	setp.lt.u32 	%p13, %r56, %r23;
	selp.b32 	%r57, %r56, %r4, %p13;
	mad.lo.s32 	%r58, %r57, %r20, %r1;
	shl.b32 	%r59, %r58, 2;
	add.s32 	%r60, %r79, %r22;
	mul.wide.s32 	%rd16, %r60, 4;
	add.s64 	%rd17, %rd2, %rd16;
	ld.global.f32 	%f64, [%rd17];
	mul.wide.s32 	%rd18, %r59, 4;
	add.s64 	%rd19, %rd1, %rd18;
	ld.global.f32 	%f65, [%rd19];
	fma.rn.f32 	%f66, %f64, %f65, %f91;
	ld.global.f32 	%f67, [%rd19+4];
	fma.rn.f32 	%f68, %f64, %f67, %f92;
	ld.global.f32 	%f69, [%rd19+8];
	fma.rn.f32 	%f70, %f64, %f69, %f93;
	ld.global.f32 	%f71, [%rd19+12];
	fma.rn.f32 	%f72, %f64, %f71, %f94;
	add.s32 	%r61, %r55, 1;
	max.s32 	%r62, %r61, 0;
	setp.lt.u32 	%p14, %r62, %r23;
	selp.b32 	%r63, %r62, %r4, %p14;
	mad.lo.s32 	%r64, %r63, %r20, %r1;
	shl.b32 	%r65, %r64, 2;
	ld.global.f32 	%f73, [%rd17+4];
	mul.wide.s32 	%rd20, %r65, 4;
	add.s64 	%rd21, %rd1, %rd20;
	ld.global.f32 	%f74, [%rd21];
	fma.rn.f32 	%f91, %f73, %f74, %f66;
	ld.global.f32 	%f75, [%rd21+4];
	fma.rn.f32 	%f92, %f73, %f75, %f68;
	ld.global.f32 	%f76, [%rd21+8];
	fma.rn.f32 	%f93, %f73, %f76, %f70;
	ld.global.f32 	%f77, [%rd21+12];
	fma.rn.f32 	%f94, %f73, %f77, %f72;
	add.s32 	%r79, %r79, 2;
$L__BB1_8:
	add.s32 	%r66, %r79, %r30;
	max.s32 	%r67, %r66, 0;
	setp.lt.u32 	%p15, %r67, %r23;
	selp.b32 	%r68, %r67, %r4, %p15;
	mad.lo.s32 	%r69, %r68, %r20, %r1;
	shl.b32 	%r70, %r69, 2;
	add.s32 	%r71, %r79, %r22;
	mul.wide.s32 	%rd22, %r71, 4;
	add.s64 	%rd23, %rd2, %rd22;
	ld.global.f32 	%f78, [%rd23];
	mul.wide.s32 	%rd24, %r70, 4;
	add.s64 	%rd25, %rd1, %rd24;
	ld.global.f32 	%f79, [%rd25];
	fma.rn.f32 	%f98, %f78, %f79, %f91;
	ld.global.f32 	%f80, [%rd25+4];
	fma.rn.f32 	%f97, %f78, %f80, %f92;
	ld.global.f32 	%f81, [%rd25+8];
	fma.rn.f32 	%f96, %f78, %f81, %f93;
	ld.global.f32 	%f82, [%rd25+12];
	fma.rn.f32 	%f95, %f78, %f82, %f94;
$L__BB1_9:
	mad.lo.s32 	%r72, %r20, %r30, %r1;
	shl.b32 	%r73, %r72, 2;
	cvta.to.global.u64 	%rd26, %rd3;
	mul.wide.s32 	%rd27, %r73, 4;
	add.s64 	%rd28, %rd26, %rd27;
	st.global.f32 	[%rd28], %f98;
	st.global.f32 	[%rd28+4], %f97;
	st.global.f32 	[%rd28+8], %f96;
	st.global.f32 	[%rd28+12], %f95;
$L__BB1_10:
	ret;

}
	// .globl	_Z15wavelet_combinePfPKfS1_S1_iifff
.visible .entry _Z15wavelet_combinePfPKfS1_S1_iifff(
	.param .u64 .ptr .align 1 _Z15wavelet_combinePfPKfS1_S1_iifff_param_0,
	.param .u64 .ptr .align 1 _Z15wavelet_combinePfPKfS1_S1_iifff_param_1,
	.param .u64 .ptr .align 1 _Z15wavelet_combinePfPKfS1_S1_iifff_param_2,
	.param .u64 .ptr .align 1 _Z15wavelet_combinePfPKfS1_S1_iifff_param_3,
	.param .u32 _Z15wavelet_combinePfPKfS1_S1_iifff_param_4,
	.param .u32 _Z15wavelet_combinePfPKfS1_S1_iifff_param_5,
	.param .f32 _Z15wavelet_combinePfPKfS1_S1_iifff_param_6,
	.param .f32 _Z15wavelet_combinePfPKfS1_S1_iifff_param_7,
	.param .f32 _Z15wavelet_combinePfPKfS1_S1_iifff_param_8
)
{
	.reg .pred 	%p<4>;
	.reg .b32 	%r<15>;
	.reg .b32 	%f<40>;
	.reg .b64 	%rd<14>;

	ld.param.u64 	%rd1, [_Z15wavelet_combinePfPKfS1_S1_iifff_param_0];
	ld.param.u64 	%rd2, [_Z15wavelet_combinePfPKfS1_S1_iifff_param_1];
	ld.param.u64 	%rd3, [_Z15wavelet_combinePfPKfS1_S1_iifff_param_2];
	ld.param.u64 	%rd4, [_Z15wavelet_combinePfPKfS1_S1_iifff_param_3];
	ld.param.u32 	%r3, [_Z15wavelet_combinePfPKfS1_S1_iifff_param_4];
	ld.param.u32 	%r4, [_Z15wavelet_combinePfPKfS1_S1_iifff_param_5];
	ld.param.f32 	%f1, [_Z15wavelet_combinePfPKfS1_S1_iifff_param_6];
	ld.param.f32 	%f2, [_Z15wavelet_combinePfPKfS1_S1_iifff_param_7];
	ld.param.f32 	%f3, [_Z15wavelet_combinePfPKfS1_S1_iifff_param_8];
	mov.u32 	%r6, %ctaid.x;
	mov.u32 	%r7, %ntid.x;
	mov.u32 	%r8, %tid.x;
	mad.lo.s32 	%r1, %r6, %r7, %r8;
	mov.u32 	%r9, %ctaid.y;
	mov.u32 	%r10, %ntid.y;
	mov.u32 	%r11, %tid.y;
	mad.lo.s32 	%r12, %r9, %r10, %r11;
	setp.ge.s32 	%p1, %r1, %r3;
	setp.ge.s32 	%p2, %r12, %r4;
	or.pred  	%p3, %p1, %p2;
	@%p3 bra 	$L__BB2_2;
	cvta.to.global.u64 	%rd5, %rd1;
	cvta.to.global.u64 	%rd6, %rd2;
	cvta.to.global.u64 	%rd7, %rd3;
	cvta.to.global.u64 	%rd8, %rd4;
	mad.lo.s32 	%r13, %r3, %r12, %r1;
	shl.b32 	%r14, %r13, 2;
	mul.wide.s32 	%rd9, %r14, 4;
	add.s64 	%rd10, %rd5, %rd9;
	ld.global.f32 	%f4, [%rd10];
	add.s64 	%rd11, %rd6, %rd9;
	ld.global.f32 	%f5, [%rd11];
	sub.f32 	%f6, %f4, %f5;
	add.s64 	%rd12, %rd7, %rd9;
	ld.global.f32 	%f7, [%rd12];
	sub.f32 	%f8, %f5, %f7;
	add.s64 	%rd13, %rd8, %rd9;
	ld.global.f32 	%f9, [%rd13];
	sub.f32 	%f10, %f7, %f9;
	fma.rn.f32 	%f11, %f1, %f6, %f4;
	fma.rn.f32 	%f12, %f2, %f8, %f11;
	fma.rn.f32 	%f13, %f3, %f10, %f12;
	max.f32 	%f14, %f13, 0f00000000;
	min.f32 	%f15, %f14, 0f3F800000;
	st.global.f32 	[%rd10], %f15;
	ld.global.f32 	%f16, [%rd10+4];
	ld.global.f32 	%f17, [%rd11+4];
	sub.f32 	%f18, %f16, %f17;
	ld.global.f32 	%f19, [%rd12+4];
	sub.f32 	%f20, %f17, %f19;
	ld.global.f32 	%f21, [%rd13+4];
	sub.f32 	%f22, %f19, %f21;
	fma.rn.f32 	%f23, %f1, %f18, %f16;
	fma.rn.f32 	%f24, %f2, %f20, %f23;
	fma.rn.f32 	%f25, %f3, %f22, %f24;
	max.f32 	%f26, %f25, 0f00000000;
	min.f32 	%f27, %f26, 0f3F800000;
	st.global.f32 	[%rd10+4], %f27;
	ld.global.f32 	%f28, [%rd10+8];
	ld.global.f32 	%f29, [%rd11+8];
	sub.f32 	%f30, %f28, %f29;
	ld.global.f32 	%f31, [%rd12+8];
	sub.f32 	%f32, %f29, %f31;
	ld.global.f32 	%f33, [%rd13+8];
	sub.f32 	%f34, %f31, %f33;
	fma.rn.f32 	%f35, %f1, %f30, %f28;
	fma.rn.f32 	%f36, %f2, %f32, %f35;
	fma.rn.f32 	%f37, %f3, %f34, %f36;
	max.f32 	%f38, %f37, 0f00000000;
	min.f32 	%f39, %f38, 0f3F800000;
	st.global.f32 	[%rd10+8], %f39;
$L__BB2_2:
	ret;

}


// ===== COMPILED SASS (sm_100) =====

	.target	sm_100

	.elftype	@"ET_EXEC"


//--------------------- .note.nv.tkinfo           --------------------------
	.section	.note.nv.tkinfo,"",@"SHT_NOTE"
	.sectionflags	@"SHF_NOTE_NV_TKINFO"
	.tkinfo
        /*0018*/ 	.word	0x00000002
        /*0030*/ 	.string	""
        /*0030*/ 	.string	"ptxas"
        /*0030*/ 	.string	"Cuda compilation tools, release 13.0, V13.0.88"
        /*0030*/ 	.string	"Build cuda_13.0.r13.0/compiler.36424714_0"
        /*0030*/ 	.string	"-arch sm_100 -m 64 "



//--------------------- .note.nv.cuinfo           --------------------------
	.section	.note.nv.cuinfo,"",@"SHT_NOTE"
	.sectionflags	@"SHF_NOTE_NV_CUINFO"
        /*0018*/ 	.short	0x0002
        /*001a*/ 	.short	0x0064
        /*001c*/ 	.short	0x0082
	.zero		2


//--------------------- .nv.info                  --------------------------
	.section	.nv.info,"",@"SHT_CUDA_INFO"
	.align	4


	//----- nvinfo : EIATTR_REGCOUNT
	.align		4
        /*0000*/ 	.byte	0x04, 0x2f
        /*0002*/ 	.short	(.L_1 - .L_0)
	.align		4
.L_0:
        /*0004*/ 	.word	index@(_Z24gaussian_blur_horizontalPKfPfiiS0_i)
        /*0008*/ 	.word	0x00000020


	//----- nvinfo : EIATTR_FRAME_SIZE
	.align		4
.L_1:
        /*000c*/ 	.byte	0x04, 0x11
        /*000e*/ 	.short	(.L_3 - .L_2)
	.align		4
.L_2:
        /*0010*/ 	.word	index@(_Z24gaussian_blur_horizontalPKfPfiiS0_i)
        /*0014*/ 	.word	0x00000000


	//----- nvinfo : EIATTR_REGCOUNT
	.align		4
.L_3:
        /*0018*/ 	.byte	0x04, 0x2f
        /*001a*/ 	.short	(.L_5 - .L_4)
	.align		4
.L_4:
        /*001c*/ 	.word	index@(_Z22gaussian_blur_verticalPKfPfiiS0_i)
        /*0020*/ 	.word	0x00000020


	//----- nvinfo : EIATTR_FRAME_SIZE
	.align		4
.L_5:
        /*0024*/ 	.byte	0x04, 0x11
        /*0026*/ 	.short	(.L_7 - .L_6)
	.align		4
.L_6:
        /*0028*/ 	.word	index@(_Z22gaussian_blur_verticalPKfPfiiS0_i)
        /*002c*/ 	.word	0x00000000


	//----- nvinfo : EIATTR_REGCOUNT
	.align		4
.L_7:
        /*0030*/ 	.byte	0x04, 0x2f
        /*0032*/ 	.short	(.L_9 - .L_8)
	.align		4
.L_8:
        /*0034*/ 	.word	index@(_Z15wavelet_combinePfPKfS1_S1_iifff)
        /*0038*/ 	.word	0x00000014


	//----- nvinfo : EIATTR_FRAME_SIZE
	.align		4
.L_9:
        /*003c*/ 	.byte	0x04, 0x11
        /*003e*/ 	.short	(.L_11 - .L_10)
	.align		4
.L_10:
        /*0040*/ 	.word	index@(_Z15wavelet_combinePfPKfS1_S1_iifff)
        /*0044*/ 	.word	0x00000000


	//----- nvinfo : EIATTR_MIN_STACK_SIZE
	.align		4
.L_11:
        /*0048*/ 	.byte	0x04, 0x12
        /*004a*/ 	.short	(.L_13 - .L_12)
	.align		4
.L_12:
        /*004c*/ 	.word	index@(_Z15wavelet_combinePfPKfS1_S1_iifff)
        /*0050*/ 	.word	0x00000000


	//----- nvinfo : EIATTR_MIN_STACK_SIZE
	.align		4
.L_13:
        /*0054*/ 	.byte	0x04, 0x12
        /*0056*/ 	.short	(.L_15 - .L_14)
	.align		4
.L_14:
        /*0058*/ 	.word	index@(_Z22gaussian_blur_verticalPKfPfiiS0_i)
        /*005c*/ 	.word	0x00000000


	//----- nvinfo : EIATTR_MIN_STACK_SIZE
	.align		4
.L_15:
        /*0060*/ 	.byte	0x04, 0x12
        /*0062*/ 	.short	(.L_17 - .L_16)
	.align		4
.L_16:
        /*0064*/ 	.word	index@(_Z24gaussian_blur_horizontalPKfPfiiS0_i)
        /*0068*/ 	.word	0x00000000
.L_17:


//--------------------- .nv.compat                --------------------------
	.section	.nv.compat,"",@"SHT_CUDA_COMPAT_INFO"
	.align	4
        /*0000*/ 	.byte	0x02, 0x09, 0x00, 0x00, 0x02, 0x02, 0x01, 0x00, 0x02, 0x05, 0x05, 0x00, 0x03, 0x07, 0x01, 0x01
        /*0010*/ 	.byte	0x02, 0x03, 0x00, 0x00, 0x02, 0x06, 0x01, 0x00, 0x04, 0x0b, 0x08, 0x00, 0x09, 0x00, 0x00, 0x00
        /*0020*/ 	.byte	0x00, 0x00, 0x00, 0x00


//--------------------- .nv.info._Z15wavelet_combinePfPKfS1_S1_iifff --------------------------
	.section	.nv.info._Z15wavelet_combinePfPKfS1_S1_iifff,"",@"SHT_CUDA_INFO"
	.sectionflags	@""
	.align	4


	//----- nvinfo : EIATTR_CUDA_API_VERSION
	.align		4
        /*0000*/ 	.byte	0x04, 0x37
        /*0002*/ 	.short	(.L_19 - .L_18)
.L_18:
        /*0004*/ 	.word	0x00000082


	//----- nvinfo : EIATTR_KPARAM_INFO
	.align		4
.L_19:
        /*0008*/ 	.byte	0x04, 0x17
        /*000a*/ 	.short	(.L_21 - .L_20)
.L_20:
        /*000c*/ 	.word	0x00000000
        /*0010*/ 	.short	0x0008
        /*0012*/ 	.short	0x0030
        /*0014*/ 	.byte	0x00, 0xf0, 0x11, 0x00


	//----- nvinfo : EIATTR_KPARAM_INFO
	.align		4
.L_21:
        /*0018*/ 	.byte	0x04, 0x17
        /*001a*/ 	.short	(.L_23 - .L_22)
.L_22:
        /*001c*/ 	.word	0x00000000
        /*0020*/ 	.short	0x0007
        /*0022*/ 	.short	0x002c
        /*0024*/ 	.byte	0x00, 0xf0, 0x11, 0x00


	//----- nvinfo : EIATTR_KPARAM_INFO
	.align		4
.L_23:
        /*0028*/ 	.byte	0x04, 0x17
        /*002a*/ 	.short	(.L_25 - .L_24)
.L_24:
        /*002c*/ 	.word	0x00000000
        /*0030*/ 	.short	0x0006
        /*0032*/ 	.short	0x0028
        /*0034*/ 	.byte	0x00, 0xf0, 0x11, 0x00


	//----- nvinfo : EIATTR_KPARAM_INFO
	.align		4
.L_25:
        /*0038*/ 	.byte	0x04, 0x17
        /*003a*/ 	.short	(.L_27 - .L_26)
.L_26:
        /*003c*/ 	.word	0x00000000
        /*0040*/ 	.short	0x0005
        /*0042*/ 	.short	0x0024
        /*0044*/ 	.byte	0x00, 0xf0, 0x11, 0x00


	//----- nvinfo : EIATTR_KPARAM_INFO
	.align		4
.L_27:
        /*0048*/ 	.byte	0x04, 0x17
        /*004a*/ 	.short	(.L_29 - .L_28)
.L_28:
        /*004c*/ 	.word	0x00000000
        /*0050*/ 	.short	0x0004
        /*0052*/ 	.short	0x0020
        /*0054*/ 	.byte	0x00, 0xf0, 0x11, 0x00


	//----- nvinfo : EIATTR_KPARAM_INFO
	.align		4
.L_29:
        /*0058*/ 	.byte	0x04, 0x17
        /*005a*/ 	.short	(.L_31 - .L_30)
.L_30:
        /*005c*/ 	.word	0x00000000
        /*0060*/ 	.short	0x0003
        /*0062*/ 	.short	0x0018
        /*0064*/ 	.byte	0x00, 0xf5, 0x21, 0x00


	//----- nvinfo : EIATTR_KPARAM_INFO
	.align		4
.L_31:
        /*0068*/ 	.byte	0x04, 0x17
        /*006a*/ 	.short	(.L_33 - .L_32)
.L_32:
        /*006c*/ 	.word	0x00000000
        /*0070*/ 	.short	0x0002
        /*0072*/ 	.short	0x0010
        /*0074*/ 	.byte	0x00, 0xf5, 0x21, 0x00


	//----- nvinfo : EIATTR_KPARAM_INFO
	.align		4
.L_33:
        /*0078*/ 	.byte	0x04, 0x17
        /*007a*/ 	.short	(.L_35 - .L_34)
.L_34:
        /*007c*/ 	.word	0x00000000
        /*0080*/ 	.short	0x0001
        /*0082*/ 	.short	0x0008
        /*0084*/ 	.byte	0x00, 0xf5, 0x21, 0x00


	//----- nvinfo : EIATTR_KPARAM_INFO
	.align		4
.L_35:
        /*0088*/ 	.byte	0x04, 0x17
        /*008a*/ 	.short	(.L_37 - .L_36)
.L_36:
        /*008c*/ 	.word	0x00000000
        /*0090*/ 	.short	0x0000
        /*0092*/ 	.short	0x0000
        /*0094*/ 	.byte	0x00, 0xf5, 0x21, 0x00


	//----- nvinfo : EIATTR_SPARSE_MMA_MASK
	.align		4
.L_37:
        /*0098*/ 	.byte	0x03, 0x50
        /*009a*/ 	.short	0x0000


	//----- nvinfo : EIATTR_MAXREG_COUNT
	.align		4
        /*009c*/ 	.byte	0x03, 0x1b
        /*009e*/ 	.short	0x00ff


	//----- nvinfo : EIATTR_MERCURY_ISA_VERSION
	.align		4
        /*00a0*/ 	.byte	0x03, 0x5f
        /*00a2*/ 	.short	0x0101


	//----- nvinfo : EIATTR_VRC_CTA_INIT_COUNT
	.align		4
        /*00a4*/ 	.byte	0x02, 0x4a
	.zero		1
	.zero		1


	//----- nvinfo : EIATTR_EXIT_INSTR_OFFSETS
	.align		4
        /*00a8*/ 	.byte	0x04, 0x1c
        /*00aa*/ 	.short	(.L_39 - .L_38)


	//   ....[0]....
.L_38:
        /*00ac*/ 	.word	0x000000c0


	//   ....[1]....
        /*00b0*/ 	.word	0x000003b0


	//----- nvinfo : EIATTR_CBANK_PARAM_SIZE
	.align		4
.L_39:
        /*00b4*/ 	.byte	0x03, 0x19
        /*00b6*/ 	.short	0x0034


	//----- nvinfo : EIATTR_PARAM_CBANK
	.align		4
        /*00b8*/ 	.byte	0x04, 0x0a
        /*00ba*/ 	.short	(.L_41 - .L_40)
	.align		4
.L_40:
        /*00bc*/ 	.word	index@(.nv.constant0._Z15wavelet_combinePfPKfS1_S1_iifff)
        /*00c0*/ 	.short	0x0380
        /*00c2*/ 	.short	0x0034


	//----- nvinfo : EIATTR_SW_WAR
	.align		4
.L_41:
        /*00c4*/ 	.byte	0x04, 0x36
        /*00c6*/ 	.short	(.L_43 - .L_42)
.L_42:
        /*00c8*/ 	.word	0x00000008
.L_43:


//--------------------- .nv.info._Z22gaussian_blur_verticalPKfPfiiS0_i --------------------------
	.section	.nv.info._Z22gaussian_blur_verticalPKfPfiiS0_i,"",@"SHT_CUDA_INFO"
	.sectionflags	@""
	.align	4


	//----- nvinfo : EIATTR_CUDA_API_VERSION
	.align		4
        /*0000*/ 	.byte	0x04, 0x37
        /*0002*/ 	.short	(.L_45 - .L_44)
.L_44:
        /*0004*/ 	.word	0x00000082


	//----- nvinfo : EIATTR_KPARAM_INFO
	.align		4
.L_45:
        /*0008*/ 	.byte	0x04, 0x17
        /*000a*/ 	.short	(.L_47 - .L_46)
.L_46:
        /*000c*/ 	.word	0x00000000
        /*0010*/ 	.short	0x0005
        /*0012*/ 	.short	0x0020
        /*0014*/ 	.byte	0x00, 0xf0, 0x11, 0x00


	//----- nvinfo : EIATTR_KPARAM_INFO
	.align		4
.L_47:
        /*0018*/ 	.byte	0x04, 0x17
        /*001a*/ 	.short	(.L_49 - .L_48)
.L_48:
        /*001c*/ 	.word	0x00000000
        /*0020*/ 	.short	0x0004
        /*0022*/ 	.short	0x0018
        /*0024*/ 	.byte	0x00, 0xf5, 0x21, 0x00


	//----- nvinfo : EIATTR_KPARAM_INFO
	.align		4
.L_49:
        /*0028*/ 	.byte	0x04, 0x17
        /*002a*/ 	.short	(.L_51 - .L_50)
.L_50:
        /*002c*/ 	.word	0x00000000
        /*0030*/ 	.short	0x0003
        /*0032*/ 	.short	0x0014
        /*0034*/ 	.byte	0x00, 0xf0, 0x11, 0x00


	//----- nvinfo : EIATTR_KPARAM_INFO
	.align		4
.L_51:
        /*0038*/ 	.byte	0x04, 0x17
        /*003a*/ 	.short	(.L_53 - .L_52)
.L_52:
        /*003c*/ 	.word	0x00000000
        /*0040*/ 	.short	0x0002
        /*0042*/ 	.short	0x0010
        /*0044*/ 	.byte	0x00, 0xf0, 0x11, 0x00


	//----- nvinfo : EIATTR_KPARAM_INFO
	.align		4
.L_53:
        /*0048*/ 	.byte	0x04, 0x17
        /*004a*/ 	.short	(.L_55 - .L_54)
.L_54:
        /*004c*/ 	.word	0x00000000
        /*0050*/ 	.short	0x0001
        /*0052*/ 	.short	0x0008
        /*0054*/ 	.byte	0x00, 0xf5, 0x21, 0x00


	//----- nvinfo : EIATTR_KPARAM_INFO
	.align		4
.L_55:
        /*0058*/ 	.byte	0x04, 0x17
        /*005a*/ 	.short	(.L_57 - .L_56)
.L_56:
        /*005c*/ 	.word	0x00000000
        /*0060*/ 	.short	0x0000
        /*0062*/ 	.short	0x0000
        /*0064*/ 	.byte	0x00, 0xf5, 0x21, 0x00


	//----- nvinfo : EIATTR_SPARSE_MMA_MASK
	.align		4
.L_57:
        /*0068*/ 	.byte	0x03, 0x50
        /*006a*/ 	.short	0x0000


	//----- nvinfo : EIATTR_MAXREG_COUNT
	.align		4
        /*006c*/ 	.byte	0x03, 0x1b
        /*006e*/ 	.short	0x00ff


	//----- nvinfo : EIATTR_MERCURY_ISA_VERSION
	.align		4
        /*0070*/ 	.byte	0x03, 0x5f
        /*0072*/ 	.short	0x0101


	//----- nvinfo : EIATTR_VRC_CTA_INIT_COUNT
	.align		4
        /*0074*/ 	.byte	0x02, 0x4a
	.zero		1
	.zero		1


	//----- nvinfo : EIATTR_EXIT_INSTR_OFFSETS
	.align		4
        /*0078*/ 	.byte	0x04, 0x1c
        /*007a*/ 	.short	(.L_59 - .L_58)


	//   ....[0]....
.L_58:
        /*007c*/ 	.word	0x000000c0


	//   ....[1]....
        /*0080*/ 	.word	0x00000ae0


	//----- nvinfo : EIATTR_CBANK_PARAM_SIZE
	.align		4
.L_59:
        /*0084*/ 	.byte	0x03, 0x19
        /*0086*/ 	.short	0x0024


	//----- nvinfo : EIATTR_PARAM_CBANK
	.align		4
        /*0088*/ 	.byte	0x04, 0x0a
        /*008a*/ 	.short	(.L_61 - .L_60)
	.align		4
.L_60:
        /*008c*/ 	.word	index@(.nv.constant0._Z22gaussian_blur_verticalPKfPfiiS0_i)
        /*0090*/ 	.short	0x0380
        /*0092*/ 	.short	0x0024


	//----- nvinfo : EIATTR_SW_WAR
	.align		4
.L_61:
        /*0094*/ 	.byte	0x04, 0x36
        /*0096*/ 	.short	(.L_63 - .L_62)
.L_62:
        /*0098*/ 	.word	0x00000008
.L_63:


//--------------------- .nv.info._Z24gaussian_blur_horizontalPKfPfiiS0_i --------------------------
	.section	.nv.info._Z24gaussian_blur_horizontalPKfPfiiS0_i,"",@"SHT_CUDA_INFO"
	.sectionflags	@""
	.align	4


	//----- nvinfo : EIATTR_CUDA_API_VERSION
	.align		4
        /*0000*/ 	.byte	0x04, 0x37
        /*0002*/ 	.short	(.L_65 - .L_64)
.L_64:
        /*0004*/ 	.word	0x00000082


	//----- nvinfo : EIATTR_KPARAM_INFO
	.align		4
.L_65:
        /*0008*/ 	.byte	0x04, 0x17
        /*000a*/ 	.short	(.L_67 - .L_66)
.L_66:
        /*000c*/ 	.word	0x00000000
        /*0010*/ 	.short	0x0005
        /*0012*/ 	.short	0x0020
        /*0014*/ 	.byte	0x00, 0xf0, 0x11, 0x00


	//----- nvinfo : EIATTR_KPARAM_INFO
	.align		4
.L_67:
        /*0018*/ 	.byte	0x04, 0x17
        /*001a*/ 	.short	(.L_69 - .L_68)
.L_68:
        /*001c*/ 	.word	0x00000000
        /*0020*/ 	.short	0x0004
        /*0022*/ 	.short	0x0018
        /*0024*/ 	.byte	0x00, 0xf5, 0x21, 0x00


	//----- nvinfo : EIATTR_KPARAM_INFO
	.align		4
.L_69:
        /*0028*/ 	.byte	0x04, 0x17
        /*002a*/ 	.short	(.L_71 - .L_70)
.L_70:
        /*002c*/ 	.word	0x00000000
        /*0030*/ 	.short	0x0003
        /*0032*/ 	.short	0x0014
        /*0034*/ 	.byte	0x00, 0xf0, 0x11, 0x00


	//----- nvinfo : EIATTR_KPARAM_INFO
	.align		4
.L_71:
        /*0038*/ 	.byte	0x04, 0x17
        /*003a*/ 	.short	(.L_73 - .L_72)
.L_72:
        /*003c*/ 	.word	0x00000000
        /*0040*/ 	.short	0x0002
        /*0042*/ 	.short	0x0010
        /*0044*/ 	.byte	0x00, 0xf0, 0x11, 0x00


	//----- nvinfo : EIATTR_KPARAM_INFO
	.align		4
.L_73:
        /*0048*/ 	.byte	0x04, 0x17
        /*004a*/ 	.short	(.L_75 - .L_74)
.L_74:
        /*004c*/ 	.word	0x00000000
        /*0050*/ 	.short	0x0001
        /*0052*/ 	.short	0x0008
        /*0054*/ 	.byte	0x00, 0xf5, 0x21, 0x00


	//----- nvinfo : EIATTR_KPARAM_INFO
	.align		4
.L_75:
        /*0058*/ 	.byte	0x04, 0x17
        /*005a*/ 	.short	(.L_77 - .L_76)
.L_76:
        /*005c*/ 	.word	0x00000000
        /*0060*/ 	.short	0x0000
        /*0062*/ 	.short	0x0000
        /*0064*/ 	.byte	0x00, 0xf5, 0x21, 0x00


	//----- nvinfo : EIATTR_SPARSE_MMA_MASK
	.align		4
.L_77:
        /*0068*/ 	.byte	0x03, 0x50
        /*006a*/ 	.short	0x0000


	//----- nvinfo : EIATTR_MAXREG_COUNT
	.align		4
        /*006c*/ 	.byte	0x03, 0x1b
        /*006e*/ 	.short	0x00ff


	//----- nvinfo : EIATTR_MERCURY_ISA_VERSION
	.align		4
        /*0070*/ 	.byte	0x03, 0x5f
        /*0072*/ 	.short	0x0101


	//----- nvinfo : EIATTR_VRC_CTA_INIT_COUNT
	.align		4
        /*0074*/ 	.byte	0x02, 0x4a
	.zero		1
	.zero		1


	//----- nvinfo : EIATTR_EXIT_INSTR_OFFSETS
	.align		4
        /*0078*/ 	.byte	0x04, 0x1c
        /*007a*/ 	.short	(.L_79 - .L_78)


	//   ....[0]....
.L_78:
        /*007c*/ 	.word	0x000000c0


	//   ....[1]....
        /*0080*/ 	.word	0x00000ae0


	//----- nvinfo : EIATTR_CBANK_PARAM_SIZE
	.align		4
.L_79:
        /*0084*/ 	.byte	0x03, 0x19
        /*0086*/ 	.short	0x0024


	//----- nvinfo : EIATTR_PARAM_CBANK
	.align		4
        /*0088*/ 	.byte	0x04, 0x0a
        /*008a*/ 	.short	(.L_81 - .L_80)
	.align		4
.L_80:
        /*008c*/ 	.word	index@(.nv.constant0._Z24gaussian_blur_horizontalPKfPfiiS0_i)
        /*0090*/ 	.short	0x0380
        /*0092*/ 	.short	0x0024


	//----- nvinfo : EIATTR_SW_WAR
	.align		4
.L_81:
        /*0094*/ 	.byte	0x04, 0x36
        /*0096*/ 	.short	(.L_83 - .L_82)
.L_82:
        /*0098*/ 	.word	0x00000008
.L_83:


//--------------------- .nv.callgraph             --------------------------
	.section	.nv.callgraph,"",@"SHT_CUDA_CALLGRAPH"
	.align	4
	.sectionentsize	8
	.align		4
        /*0000*/ 	.word	0x00000000
	.align		4
        /*0004*/ 	.word	0xffffffff
	.align		4
        /*0008*/ 	.word	0x00000000
	.align		4
        /*000c*/ 	.word	0xfffffffe
	.align		4
        /*0010*/ 	.word	0x00000000
	.align		4
        /*0014*/ 	.word	0xfffffffd
	.align		4
        /*0018*/ 	.word	0x00000000
	.align		4
        /*001c*/ 	.word	0xfffffffc


//--------------------- .text._Z15wavelet_combinePfPKfS1_S1_iifff --------------------------
	.section	.text._Z15wavelet_combinePfPKfS1_S1_iifff,"ax",@progbits
	.align	128
        .global         _Z15wavelet_combinePfPKfS1_S1_iifff
        .type           _Z15wavelet_combinePfPKfS1_S1_iifff,@function
        .size           _Z15wavelet_combinePfPKfS1_S1_iifff,(.L_x_11 - _Z15wavelet_combinePfPKfS1_S1_iifff)
        .other          _Z15wavelet_combinePfPKfS1_S1_iifff,@"STO_CUDA_ENTRY STV_DEFAULT"
_Z15wavelet_combinePfPKfS1_S1_iifff:
.text._Z15wavelet_combinePfPKfS1_S1_iifff:
[----:B------:R-:W-:Y:S01]  /*0000*/  LDC R1, c[0x0][0x37c] ;  /* 0x0000df00ff017b82 */ /* 0x000fe20000000800 */
[----:B------:R-:W0:Y:S07]  /*0010*/  S2R R2, SR_TID.Y ;  /* 0x0000000000027919 */ /* 0x000e2e0000002200 */
[----:B------:R-:W1:Y:S01]  /*0020*/  LDC R0, c[0x0][0x360] ;  /* 0x0000d800ff007b82 */ /* 0x000e620000000800 */
[----:B------:R-:W2:Y:S01]  /*0030*/  LDCU.64 UR6, c[0x0][0x3a0] ;  /* 0x00007400ff0677ac */ /* 0x000ea20008000a00 */
[----:B------:R-:W1:Y:S06]  /*0040*/  S2R R3, SR_TID.X ;  /* 0x0000000000037919 */ /* 0x000e6c0000002100 */
[----:B------:R-:W0:Y:S08]  /*0050*/  S2UR UR5, SR_CTAID.Y ;  /* 0x00000000000579c3 */ /* 0x000e300000002600 */
[----:B------:R-:W0:Y:S08]  /*0060*/  LDC R11, c[0x0][0x364] ;  /* 0x0000d900ff0b7b82 */ /* 0x000e300000000800 */
[----:B------:R-:W1:Y:S01]  /*0070*/  S2UR UR4, SR_CTAID.X ;  /* 0x00000000000479c3 */ /* 0x000e620000002500 */
[----:B0-----:R-:W-:-:S05]  /*0080*/  IMAD R11, R11, UR5, R2 ;  /* 0x000000050b0b7c24 */ /* 0x001fca000f8e0202 */
[----:B--2---:R-:W-:Y:S01]  /*0090*/  ISETP.GE.AND P0, PT, R11, UR7, PT ;  /* 0x000000070b007c0c */ /* 0x004fe2000bf06270 */
[----:B-1----:R-:W-:-:S05]  /*00a0*/  IMAD R0, R0, UR4, R3 ;  /* 0x0000000400007c24 */ /* 0x002fca000f8e0203 */
[----:B------:R-:W-:-:S13]  /*00b0*/  ISETP.GE.OR P0, PT, R0, UR6, P0 ;  /* 0x0000000600007c0c */ /* 0x000fda0008706670 */
[----:B------:R-:W-:Y:S05]  /*00c0*/  @P0 EXIT ;  /* 0x000000000000094d */ /* 0x000fea0003800000 */
[----:B------:R-:W0:Y:S01]  /*00d0*/  LDC.64 R2, c[0x0][0x380] ;  /* 0x0000e000ff027b82 */ /* 0x000e220000000a00 */
[----:B------:R-:W1:Y:S01]  /*00e0*/  LDCU.64 UR4, c[0x0][0x358] ;  /* 0x00006b00ff0477ac */ /* 0x000e620008000a00 */
[----:B------:R-:W-:Y:S01]  /*00f0*/  IMAD R0, R11, UR6, R0 ;  /* 0x000000060b007c24 */ /* 0x000fe2000f8e0200 */
[----:B------:R-:W2:Y:S04]  /*0100*/  LDCU.64 UR8, c[0x0][0x3a8] ;  /* 0x00007500ff0877ac */ /* 0x000ea80008000a00 */
[----:B------:R-:W-:Y:S01]  /*0110*/  SHF.L.U32 R11, R0, 0x2, RZ ;  /* 0x00000002000b7819 */ /* 0x000fe200000006ff */
[----:B------:R-:W3:Y:S01]  /*0120*/  LDC.64 R4, c[0x0][0x388] ;  /* 0x0000e200ff047b82 */ /* 0x000ee20000000a00 */
[----:B------:R-:W4:Y:S07]  /*0130*/  LDCU UR7, c[0x0][0x3b0] ;  /* 0x00007600ff0777ac */ /* 0x000f2e0008000800 */
[----:B------:R-:W5:Y:S08]  /*0140*/  LDC.64 R6, c[0x0][0x390] ;  /* 0x0000e400ff067b82 */ /* 0x000f700000000a00 */
[----:B------:R-:W2:Y:S01]  /*0150*/  LDC.64 R8, c[0x0][0x398] ;  /* 0x0000e600ff087b82 */ /* 0x000ea20000000a00 */
[----:B0-----:R-:W-:-:S05]  /*0160*/  IMAD.WIDE R2, R11, 0x4, R2 ;  /* 0x000000040b027825 */ /* 0x001fca00078e0202 */
[----:B-1----:R-:W4:Y:S01]  /*0170*/  LDG.E R0, desc[UR4][R2.64] ;  /* 0x0000000402007981 */ /* 0x002f22000c1e1900 */
[----:B---3--:R-:W-:-:S05]  /*0180*/  IMAD.WIDE R4, R11, 0x4, R4 ;  /* 0x000000040b047825 */ /* 0x008fca00078e0204 */
[----:B------:R-:W4:Y:S01]  /*0190*/  LDG.E R13, desc[UR4][R4.64] ;  /* 0x00000004040d7981 */ /* 0x000f22000c1e1900 */
[----:B-----5:R-:W-:-:S05]  /*01a0*/  IMAD.WIDE R6, R11, 0x4, R6 ;  /* 0x000000040b067825 */ /* 0x020fca00078e0206 */
[----:B------:R-:W3:Y:S01]  /*01b0*/  LDG.E R10, desc[UR4][R6.64] ;  /* 0x00000004060a7981 */ /* 0x000ee2000c1e1900 */
[----:B--2---:R-:W-:-:S05]  /*01c0*/  IMAD.WIDE R8, R11, 0x4, R8 ;  /* 0x000000040b087825 */ /* 0x004fca00078e0208 */
[----:B------:R-:W2:Y:S01]  /*01d0*/  LDG.E R15, desc[UR4][R8.64] ;  /* 0x00000004080f7981 */ /* 0x000ea2000c1e1900 */
[----:B----4-:R-:W-:-:S04]  /*01e0*/  FADD R11, R0, -R13 ;  /* 0x8000000d000b7221 */ /* 0x010fc80000000000 */
[----:B------:R-:W-:Y:S01]  /*01f0*/  FFMA R0, R11, UR8, R0 ;  /* 0x000000080b007c23 */ /* 0x000fe20008000000 */
[----:B---3--:R-:W-:-:S04]  /*0200*/  FADD R13, R13, -R10 ;  /* 0x8000000a0d0d7221 */ /* 0x008fc80000000000 */
[----:B------:R-:W-:Y:S01]  /*0210*/  FFMA R0, R13, UR9, R0 ;  /* 0x000000090d007c23 */ /* 0x000fe20008000000 */
[----:B--2---:R-:W-:-:S04]  /*0220*/  FADD R15, R10, -R15 ;  /* 0x8000000f0a0f7221 */ /* 0x004fc80000000000 */
[----:B------:R-:W-:Y:S02]  /*0230*/  FFMA.SAT R15, R15, UR7, R0 ;  /* 0x000000070f0f7c23 */ /* 0x000fe40008002000 */
[----:B------:R-:W2:Y:S04]  /*0240*/  LDG.E R0, desc[UR4][R2.64+0x4] ;  /* 0x0000040402007981 */ /* 0x000ea8000c1e1900 */
[----:B------:R-:W-:Y:S04]  /*0250*/  STG.E desc[UR4][R2.64], R15 ;  /* 0x0000000f02007986 */ /* 0x000fe8000c101904 */
[----:B------:R-:W2:Y:S04]  /*0260*/  LDG.E R11, desc[UR4][R4.64+0x4] ;  /* 0x00000404040b7981 */ /* 0x000ea8000c1e1900 */
[----:B------:R-:W3:Y:S04]  /*0270*/  LDG.E R10, desc[UR4][R6.64+0x4] ;  /* 0x00000404060a7981 */ /* 0x000ee8000c1e1900 */
[----:B------:R-:W4:Y:S01]  /*0280*/  LDG.E R17, desc[UR4][R8.64+0x4] ;  /* 0x0000040408117981 */ /* 0x000f22000c1e1900 */
[----:B--2---:R-:W-:Y:S01]  /*0290*/  FADD R13, R0, -R11 ;  /* 0x8000000b000d7221 */ /* 0x004fe20000000000 */
[----:B---3--:R-:W-:-:S03]  /*02a0*/  FADD R11, R11, -R10 ;  /* 0x8000000a0b0b7221 */ /* 0x008fc60000000000 */
[----:B------:R-:W-:Y:S01]  /*02b0*/  FFMA R0, R13, UR8, R0 ;  /* 0x000000080d007c23 */ /* 0x000fe20008000000 */
[----:B----4-:R-:W-:-:S03]  /*02c0*/  FADD R17, R10, -R17 ;  /* 0x800000110a117221 */ /* 0x010fc60000000000 */
[----:B------:R-:W-:-:S04]  /*02d0*/  FFMA R0, R11, UR9, R0 ;  /* 0x000000090b007c23 */ /* 0x000fc80008000000 */
        /* <DEDUP_REMOVED lines=11> */
[----:B------:R-:W-:-:S05]  /*0390*/  FFMA.SAT R11, R0, UR7, R11 ;  /* 0x00000007000b7c23 */ /* 0x000fca000800200b */
[----:B------:R-:W-:Y:S01]  /*03a0*/  STG.E desc[UR4][R2.64+0x8], R11 ;  /* 0x0000080b02007986 */ /* 0x000fe2000c101904 */
[----:B------:R-:W-:Y:S05]  /*03b0*/  EXIT ;  /* 0x000000000000794d */ /* 0x000fea0003800000 */
.L_x_0:
[----:B------:R-:W-:-:S00]  /*03c0*/  BRA `(.L_x_0) ;  /* 0xfffffffc00fc7947 */ /* 0x000fc0000383ffff */
[----:B------:R-:W-:-:S00]  /*03d0*/  NOP ;  /* 0x0000000000007918 */ /* 0x000fc00000000000 */
        /* <DEDUP_REMOVED lines=10> */
.L_x_11:


//--------------------- .text._Z22gaussian_blur_verticalPKfPfiiS0_i --------------------------
	.section	.text._Z22gaussian_blur_verticalPKfPfiiS0_i,"ax",@progbits
	.align	128
        .global         _Z22gaussian_blur_verticalPKfPfiiS0_i
        .type           _Z22gaussian_blur_verticalPKfPfiiS0_i,@function
        .size           _Z22gaussian_blur_verticalPKfPfiiS0_i,(.L_x_12 - _Z22gaussian_blur_verticalPKfPfiiS0_i)
        .other          _Z22gaussian_blur_verticalPKfPfiiS0_i,@"STO_CUDA_ENTRY STV_DEFAULT"
_Z22gaussian_blur_verticalPKfPfiiS0_i:
.text._Z22gaussian_blur_verticalPKfPfiiS0_i:
        /* <DEDUP_REMOVED lines=13> */
[----:B------:R-:W0:Y:S01]  /*00d0*/  LDCU UR7, c[0x0][0x3a0] ;  /* 0x00007400ff0777ac */ /* 0x000e220008000800 */
[----:B------:R-:W-:Y:S01]  /*00e0*/  HFMA2 R17, -RZ, RZ, 0, 0 ;  /* 0x00000000ff117431 */ /* 0x000fe200000001ff */
[----:B------:R-:W-:Y:S01]  /*00f0*/  MOV R7, RZ ;  /* 0x000000ff00077202 */ /* 0x000fe20000000f00 */
[----:B------:R-:W-:Y:S01]  /*0100*/  HFMA2 R9, -RZ, RZ, 0, 0 ;  /* 0x00000000ff097431 */ /* 0x000fe200000001ff */
[----:B------:R-:W-:Y:S01]  /*0110*/  MOV R11, RZ ;  /* 0x000000ff000b7202 */ /* 0x000fe20000000f00 */
[----:B------:R-:W1:Y:S01]  /*0120*/  LDCU.64 UR8, c[0x0][0x358] ;  /* 0x00006b00ff0877ac */ /* 0x000e620008000a00 */
[----:B0-----:R-:W-:-:S09]  /*0130*/  UISETP.GE.AND UP0, UPT, UR7, URZ, UPT ;  /* 0x000000ff0700728c */ /* 0x001fd2000bf06270 */
[----:B-1----:R-:W-:Y:S05]  /*0140*/  BRA.U !UP0, `(.L_x_1) ;  /* 0x0000000908447547 */ /* 0x002fea000b800000 */
[----:B------:R-:W-:Y:S01]  /*0150*/  UISETP.GE.U32.AND UP0, UPT, UR7, 0x2, UPT ;  /* 0x000000020700788c */ /* 0x000fe2000bf06070 */
[----:B------:R-:W-:Y:S01]  /*0160*/  CS2R R10, SRZ ;  /* 0x00000000000a7805 */ /* 0x000fe2000001ff00 */
[----:B------:R-:W-:Y:S01]  /*0170*/  UIADD3 UR4, UPT, UPT, -UR7, URZ, URZ ;  /* 0x000000ff07047290 */ /* 0x000fe2000fffe1ff */
[----:B------:R-:W-:Y:S01]  /*0180*/  MOV R0, RZ ;  /* 0x000000ff00007202 */ /* 0x000fe20000000f00 */
[----:B------:R-:W-:Y:S01]  /*0190*/  UIADD3 UR5, UPT, UPT, UR11, -0x1, URZ ;  /* 0xffffffff0b057890 */ /* 0x000fe2000fffe0ff */
[----:B------:R-:W-:-:S03]  /*01a0*/  MOV R17, RZ ;  /* 0x000000ff00117202 */ /* 0x000fc60000000f00 */
[----:B------:R-:W-:Y:S01]  /*01b0*/  MOV R15, UR4 ;  /* 0x00000004000f7c02 */ /* 0x000fe20008000f00 */
[----:B------:R-:W-:Y:S07]  /*01c0*/  BRA.U !UP0, `(.L_x_2) ;  /* 0x00000005083c7547 */ /* 0x000fee000b800000 */
[----:B------:R-:W-:Y:S01]  /*01d0*/  UIADD3 UR6, UPT, UPT, -UR7, 0x1, URZ ;  /* 0x0000000107067890 */ /* 0x000fe2000fffe1ff */
[----:B------:R-:W-:Y:S01]  /*01e0*/  HFMA2 R11, -RZ, RZ, 0, 0 ;  /* 0x00000000ff0b7431 */ /* 0x000fe200000001ff */
[----:B------:R-:W-:Y:S02]  /*01f0*/  USHF.L.U32 UR4, UR7, 0x1, URZ ;  /* 0x0000000107047899 */ /* 0x000fe400080006ff */
[----:B------:R-:W-:Y:S02]  /*0200*/  IADD3 R25, PT, PT, R12, -UR7, RZ ;  /* 0x800000070c197c10 */ /* 0x000fe4000fffe0ff */
[----:B------:R-:W-:Y:S01]  /*0210*/  MOV R24, 0x1 ;  /* 0x0000000100187802 */ /* 0x000fe20000000f00 */
[----:B------:R-:W-:Y:S01]  /*0220*/  ULOP3.LUT UR4, UR4, 0xfffffffc, URZ, 0xc0, !UPT ;  /* 0xfffffffc04047892 */ /* 0x000fe2000f8ec0ff */
[----:B------:R-:W-:-:S03]  /*0230*/  MOV R14, UR6 ;  /* 0x00000006000e7c02 */ /* 0x000fc60008000f00 */
[----:B------:R-:W-:-:S12]  /*0240*/  UIADD3 UR4, UPT, UPT, -UR4, URZ, URZ ;  /* 0x000000ff04047290 */ /* 0x000fd8000fffe1ff */
.L_x_3:
[----:B------:R-:W0:Y:S01]  /*0250*/  LDC.64 R4, c[0x0][0x398] ;  /* 0x0000e600ff047b82 */ /* 0x000e220000000a00 */
[----:B------:R-:W-:Y:S02]  /*0260*/  VIMNMX R6, PT, PT, RZ, R25, !PT ;  /* 0x00000019ff067248 */ /* 0x000fe40007fe0100 */
[----:B------:R-:W-:Y:S02]  /*0270*/  IADD3 R9, PT, PT, R24, -0x1, RZ ;  /* 0xffffffff18097810 */ /* 0x000fe40007ffe0ff */
[----:B------:R-:W-:-:S03]  /*0280*/  ISETP.GE.U32.AND P0, PT, R6, UR11, PT ;  /* 0x0000000b06007c0c */ /* 0x000fc6000bf06070 */
[----:B------:R-:W1:Y:S01]  /*0290*/  LDC.64 R2, c[0x0][0x380] ;  /* 0x0000e000ff027b82 */ /* 0x000e620000000a00 */
[----:B------:R-:W-:-:S05]  /*02a0*/  SEL R6, R6, UR5, !P0 ;  /* 0x0000000506067c07 */ /* 0x000fca000c000000 */
[----:B------:R-:W-:-:S05]  /*02b0*/  IMAD R6, R6, UR10, R13 ;  /* 0x0000000a06067c24 */ /* 0x000fca000f8e020d */
[----:B------:R-:W-:Y:S01]  /*02c0*/  SHF.L.U32 R7, R6, 0x2, RZ ;  /* 0x0000000206077819 */ /* 0x000fe200000006ff */
[----:B0-----:R-:W-:-:S05]  /*02d0*/  IMAD.WIDE R4, R9, 0x4, R4 ;  /* 0x0000000409047825 */ /* 0x001fca00078e0204 */
[----:B------:R-:W2:Y:S01]  /*02e0*/  LDG.E R18, desc[UR8][R4.64] ;  /* 0x0000000804127981 */ /* 0x000ea2000c1e1900 */
[----:B-1----:R-:W-:-:S05]  /*02f0*/  IMAD.WIDE R6, R7, 0x4, R2 ;  /* 0x0000000407067825 */ /* 0x002fca00078e0202 */
[----:B------:R-:W2:Y:S04]  /*0300*/  LDG.E R15, desc[UR8][R6.64+0x4] ;  /* 0x00000408060f7981 */ /* 0x000ea8000c1e1900 */
[----:B------:R-:W3:Y:S04]  /*0310*/  LDG.E R19, desc[UR8][R6.64+0x8] ;  /* 0x0000080806137981 */ /* 0x000ee8000c1e1900 */
[----:B------:R-:W4:Y:S04]  /*0320*/  LDG.E R16, desc[UR8][R6.64] ;  /* 0x0000000806107981 */ /* 0x000f28000c1e1900 */
[----:B------:R0:W5:Y:S01]  /*0330*/  LDG.E R21, desc[UR8][R6.64+0xc] ;  /* 0x00000c0806157981 */ /* 0x000162000c1e1900 */
[----:B------:R-:W-:-:S02]  /*0340*/  VIADDMNMX R8, R25, 0x1, RZ, !PT ;  /* 0x0000000119087846 */ /* 0x000fc400078001ff */
[C---:B------:R-:W-:Y:S02]  /*0350*/  VIADDMNMX R9, R25.reuse, 0x2, RZ, !PT ;  /* 0x0000000219097846 */ /* 0x040fe400078001ff */
[C---:B------:R-:W-:Y:S02]  /*0360*/  ISETP.GE.U32.AND P0, PT, R8.reuse, UR11, PT ;  /* 0x0000000b08007c0c */ /* 0x040fe4000bf06070 */
[----:B------:R-:W-:Y:S02]  /*0370*/  VIADDMNMX R22, R25, 0x3, RZ, !PT ;  /* 0x0000000319167846 */ /* 0x000fe400078001ff */
[----:B------:R-:W-:Y:S02]  /*0380*/  SEL R8, R8, UR5, !P0 ;  /* 0x0000000508087c07 */ /* 0x000fe4000c000000 */
[C---:B------:R-:W-:Y:S02]  /*0390*/  ISETP.GE.U32.AND P0, PT, R9.reuse, UR11, PT ;  /* 0x0000000b09007c0c */ /* 0x040fe4000bf06070 */
[----:B------:R-:W-:Y:S01]  /*03a0*/  ISETP.GE.U32.AND P1, PT, R22, UR11, PT ;  /* 0x0000000b16007c0c */ /* 0x000fe2000bf26070 */
[----:B------:R-:W-:Y:S01]  /*03b0*/  IMAD R8, R8, UR10, R13 ;  /* 0x0000000a08087c24 */ /* 0x000fe2000f8e020d */
[----:B------:R-:W-:-:S02]  /*03c0*/  SEL R20, R9, UR5, !P0 ;  /* 0x0000000509147c07 */ /* 0x000fc4000c000000 */
[----:B------:R-:W-:Y:S02]  /*03d0*/  SEL R26, R22, UR5, !P1 ;  /* 0x00000005161a7c07 */ /* 0x000fe4000c800000 */
[----:B0-----:R-:W-:Y:S01]  /*03e0*/  SHF.L.U32 R7, R8, 0x2, RZ ;  /* 0x0000000208077819 */ /* 0x001fe200000006ff */
[--C-:B------:R-:W-:Y:S01]  /*03f0*/  IMAD R8, R20, UR10, R13.reuse ;  /* 0x0000000a14087c24 */ /* 0x100fe2000f8e020d */
[----:B------:R-:W5:Y:S01]  /*0400*/  LDG.E R22, desc[UR8][R4.64+0x4] ;  /* 0x0000040804167981 */ /* 0x000f62000c1e1900 */
[----:B------:R-:W-:Y:S02]  /*0410*/  IMAD R23, R26, UR10, R13 ;  /* 0x0000000a1a177c24 */ /* 0x000fe4000f8e020d */
[--C-:B------:R-:W-:Y:S01]  /*0420*/  IMAD.WIDE R6, R7, 0x4, R2.reuse ;  /* 0x0000000407067825 */ /* 0x100fe200078e0202 */
[----:B------:R-:W-:Y:S01]  /*0430*/  SHF.L.U32 R9, R8, 0x2, RZ ;  /* 0x0000000208097819 */ /* 0x000fe200000006ff */
[----:B------:R-:W5:Y:S04]  /*0440*/  LDG.E R20, desc[UR8][R4.64+0x8] ;  /* 0x0000080804147981 */ /* 0x000f68000c1e1900 */
[----:B------:R0:W5:Y:S01]  /*0450*/  LDG.E R26, desc[UR8][R4.64+0xc] ;  /* 0x00000c08041a7981 */ /* 0x000162000c1e1900 */
[----:B------:R-:W-:-:S03]  /*0460*/  IMAD.WIDE R8, R9, 0x4, R2 ;  /* 0x0000000409087825 */ /* 0x000fc600078e0202 */
[----:B------:R-:W5:Y:S04]  /*0470*/  LDG.E R27, desc[UR8][R6.64] ;  /* 0x00000008061b7981 */ /* 0x000f68000c1e1900 */
[----:B------:R-:W5:Y:S01]  /*0480*/  LDG.E R29, desc[UR8][R6.64+0x4] ;  /* 0x00000408061d7981 */ /* 0x000f62000c1e1900 */
[----:B0-----:R-:W-:-:S03]  /*0490*/  SHF.L.U32 R5, R23, 0x2, RZ ;  /* 0x0000000217057819 */ /* 0x001fc600000006ff */
[----:B------:R-:W5:Y:S04]  /*04a0*/  LDG.E R23, desc[UR8][R6.64+0x8] ;  /* 0x0000080806177981 */ /* 0x000f68000c1e1900 */
[----:B------:R-:W5:Y:S01]  /*04b0*/  LDG.E R28, desc[UR8][R6.64+0xc] ;  /* 0x00000c08061c7981 */ /* 0x000f62000c1e1900 */
[----:B------:R-:W-:-:S03]  /*04c0*/  IMAD.WIDE R2, R5, 0x4, R2 ;  /* 0x0000000405027825 */ /* 0x000fc600078e0202 */
[----:B------:R-:W5:Y:S04]  /*04d0*/  LDG.E R5, desc[UR8][R8.64+0x8] ;  /* 0x0000080808057981 */ /* 0x000f68000c1e1900 */
[----:B------:R-:W5:Y:S04]  /*04e0*/  LDG.E R4, desc[UR8][R8.64+0xc] ;  /* 0x00000c0808047981 */ /* 0x000f68000c1e1900 */
[----:B------:R-:W5:Y:S04]  /*04f0*/  LDG.E R6, desc[UR8][R2.64] ;  /* 0x0000000802067981 */ /* 0x000f68000c1e1900 */
[----:B------:R-:W5:Y:S01]  /*0500*/  LDG.E R7, desc[UR8][R2.64+0x8] ;  /* 0x0000080802077981 */ /* 0x000f62000c1e1900 */
[----:B--2---:R-:W-:-:S03]  /*0510*/  FFMA R10, R18, R15, R10 ;  /* 0x0000000f120a7223 */ /* 0x004fc6000000000a */
[----:B------:R-:W2:Y:S01]  /*0520*/  LDG.E R15, desc[UR8][R8.64+0x4] ;  /* 0x00000408080f7981 */ /* 0x000ea2000c1e1900 */
[----:B---3--:R-:W-:-:S03]  /*0530*/  FFMA R0, R18, R19, R0 ;  /* 0x0000001312007223 */ /* 0x008fc60000000000 */
[----:B------:R-:W3:Y:S01]  /*0540*/  LDG.E R19, desc[UR8][R8.64] ;  /* 0x0000000808137981 */ /* 0x000ee2000c1e1900 */
[C---:B----4-:R-:W-:Y:S01]  /*0550*/  FFMA R11, R18.reuse, R16, R11 ;  /* 0x00000010120b7223 */ /* 0x050fe2000000000b */
[----:B-----5:R-:W-:Y:S02]  /*0560*/  FFMA R18, R18, R21, R17 ;  /* 0x0000001512127223 */ /* 0x020fe40000000011 */
[----:B------:R-:W4:Y:S04]  /*0570*/  LDG.E R21, desc[UR8][R2.64+0x4] ;  /* 0x0000040802157981 */ /* 0x000f28000c1e1900 */
[----:B------:R-:W5:Y:S01]  /*0580*/  LDG.E R17, desc[UR8][R2.64+0xc] ;  /* 0x00000c0802117981 */ /* 0x000f62000c1e1900 */
[----:B------:R-:W-:-:S04]  /*0590*/  UIADD3 UR4, UPT, UPT, UR4, 0x4, URZ ;  /* 0x0000000404047890 */ /* 0x000fc8000fffe0ff */
[----:B------:R-:W-:Y:S01]  /*05a0*/  UISETP.NE.AND UP0, UPT, UR4, URZ, UPT ;  /* 0x000000ff0400728c */ /* 0x000fe2000bf05270 */
[----:B------:R-:W-:Y:S02]  /*05b0*/  IADD3 R14, PT, PT, R14, 0x4, RZ ;  /* 0x000000040e0e7810 */ /* 0x000fe40007ffe0ff */
[----:B------:R-:W-:Y:S02]  /*05c0*/  IADD3 R24, PT, PT, R24, 0x4, RZ ;  /* 0x0000000418187810 */ /* 0x000fe40007ffe0ff */
[----:B------:R-:W-:Y:S01]  /*05d0*/  IADD3 R25, PT, PT, R25, 0x4, RZ ;  /* 0x0000000419197810 */ /* 0x000fe20007ffe0ff */
[C---:B------:R-:W-:Y:S01]  /*05e0*/  FFMA R11, R22.reuse, R27, R11 ;  /* 0x0000001b160b7223 */ /* 0x040fe2000000000b */
[C---:B------:R-:W-:Y:S01]  /*05f0*/  FFMA R10, R22.reuse, R29, R10 ;  /* 0x0000001d160a7223 */ /* 0x040fe2000000000a */
[C---:B------:R-:W-:Y:S01]  /*0600*/  FFMA R0, R22.reuse, R23, R0 ;  /* 0x0000001716007223 */ /* 0x040fe20000000000 */
[----:B------:R-:W-:-:S03]  /*0610*/  FFMA R23, R22, R28, R18 ;  /* 0x0000001c16177223 */ /* 0x000fc60000000012 */
[C---:B------:R-:W-:Y:S01]  /*0620*/  FFMA R0, R20.reuse, R5, R0 ;  /* 0x0000000514007223 */ /* 0x040fe20000000000 */
[----:B------:R-:W-:-:S03]  /*0630*/  FFMA R4, R20, R4, R23 ;  /* 0x0000000414047223 */ /* 0x000fc60000000017 */
[----:B------:R-:W-:Y:S01]  /*0640*/  FFMA R0, R26, R7, R0 ;  /* 0x000000071a007223 */ /* 0x000fe20000000000 */
[C---:B--2---:R-:W-:Y:S01]  /*0650*/  FFMA R10, R20.reuse, R15, R10 ;  /* 0x0000000f140a7223 */ /* 0x044fe2000000000a */
[----:B---3--:R-:W-:-:S04]  /*0660*/  FFMA R11, R20, R19, R11 ;  /* 0x00000013140b7223 */ /* 0x008fc8000000000b */
[C---:B------:R-:W-:Y:S01]  /*0670*/  FFMA R11, R26.reuse, R6, R11 ;  /* 0x000000061a0b7223 */ /* 0x040fe2000000000b */
[C---:B----4-:R-:W-:Y:S01]  /*0680*/  FFMA R10, R26.reuse, R21, R10 ;  /* 0x000000151a0a7223 */ /* 0x050fe2000000000a */
[----:B-----5:R-:W-:Y:S01]  /*0690*/  FFMA R17, R26, R17, R4 ;  /* 0x000000111a117223 */ /* 0x020fe20000000004 */
[----:B------:R-:W-:Y:S06]  /*06a0*/  BRA.U UP0, `(.L_x_3) ;  /* 0xfffffff900e87547 */ /* 0x000fec000b83ffff */
[----:B------:R-:W-:-:S07]  /*06b0*/  IADD3 R15, PT, PT, R14, -0x1, RZ ;  /* 0xffffffff0e0f7810 */ /* 0x000fce0007ffe0ff */
.L_x_2:
[----:B------:R-:W0:Y:S01]  /*06c0*/  LDC.64 R4, c[0x0][0x398] ;  /* 0x0000e600ff047b82 */ /* 0x000e220000000a00 */
[----:B------:R-:W-:-:S04]  /*06d0*/  ULOP3.LUT UR4, UR7, 0x1, URZ, 0xc0, !UPT ;  /* 0x0000000107047892 */ /* 0x000fc8000f8ec0ff */
[----:B------:R-:W-:-:S03]  /*06e0*/  UISETP.NE.U32.AND UP0, UPT, UR4, 0x1, UPT ;  /* 0x000000010400788c */ /* 0x000fc6000bf05070 */
[----:B------:R-:W1:Y:S06]  /*06f0*/  LDC.64 R2, c[0x0][0x380] ;  /* 0x0000e000ff027b82 */ /* 0x000e6c0000000a00 */
[----:B------:R-:W-:Y:S05]  /*0700*/  BRA.U UP0, `(.L_x_4) ;  /* 0x0000000100907547 */ /* 0x000fea000b800000 */
[----:B------:R-:W-:Y:S01]  /*0710*/  IADD3 R14, PT, PT, R12, R15, RZ ;  /* 0x0000000f0c0e7210 */ /* 0x000fe20007ffe0ff */
[----:B------:R-:W2:Y:S01]  /*0720*/  LDC.64 R6, c[0x0][0x398] ;  /* 0x0000e600ff067b82 */ /* 0x000ea20000000a00 */
[----:B------:R-:W-:Y:S02]  /*0730*/  IADD3 R19, PT, PT, R15, UR7, RZ ;  /* 0x000000070f137c10 */ /* 0x000fe4000fffe0ff */
[----:B------:R-:W-:Y:S02]  /*0740*/  VIMNMX R16, PT, PT, RZ, R14, !PT ;  /* 0x0000000eff107248 */ /* 0x000fe40007fe0100 */
[----:B------:R-:W-:Y:S02]  /*0750*/  VIADDMNMX R14, R14, 0x1, RZ, !PT ;  /* 0x000000010e0e7846 */ /* 0x000fe400078001ff */
[----:B------:R-:W-:Y:S01]  /*0760*/  ISETP.GE.U32.AND P0, PT, R16, UR11, PT ;  /* 0x0000000b10007c0c */ /* 0x000fe2000bf06070 */
[----:B------:R-:W3:Y:S01]  /*0770*/  LDC.64 R8, c[0x0][0x380] ;  /* 0x0000e000ff087b82 */ /* 0x000ee20000000a00 */
[----:B------:R-:W-:-:S02]  /*0780*/  ISETP.GE.U32.AND P1, PT, R14, UR11, PT ;  /* 0x0000000b0e007c0c */ /* 0x000fc4000bf26070 */
[----:B------:R-:W-:Y:S02]  /*0790*/  SEL R16, R16, UR5, !P0 ;  /* 0x0000000510107c07 */ /* 0x000fe4000c000000 */
[----:B------:R-:W-:-:S03]  /*07a0*/  SEL R14, R14, UR5, !P1 ;  /* 0x000000050e0e7c07 */ /* 0x000fc6000c800000 */
[--C-:B------:R-:W-:Y:S02]  /*07b0*/  IMAD R16, R16, UR10, R13.reuse ;  /* 0x0000000a10107c24 */ /* 0x100fe4000f8e020d */
[----:B------:R-:W-:-:S03]  /*07c0*/  IMAD R14, R14, UR10, R13 ;  /* 0x0000000a0e0e7c24 */ /* 0x000fc6000f8e020d */
[----:B------:R-:W-:Y:S02]  /*07d0*/  SHF.L.U32 R21, R16, 0x2, RZ ;  /* 0x0000000210157819 */ /* 0x000fe400000006ff */
[----:B------:R-:W-:Y:S01]  /*07e0*/  SHF.L.U32 R23, R14, 0x2, RZ ;  /* 0x000000020e177819 */ /* 0x000fe200000006ff */
[----:B--2---:R-:W-:-:S05]  /*07f0*/  IMAD.WIDE R18, R19, 0x4, R6 ;  /* 0x0000000413127825 */ /* 0x004fca00078e0206 */
[----:B------:R-:W2:Y:S01]  /*0800*/  LDG.E R14, desc[UR8][R18.64] ;  /* 0x00000008120e7981 */ /* 0x000ea2000c1e1900 */
[----:B---3--:R-:W-:-:S03]  /*0810*/  IMAD.WIDE R6, R21, 0x4, R8 ;  /* 0x0000000415067825 */ /* 0x008fc600078e0208 */
[----:B------:R-:W3:Y:S01]  /*0820*/  LDG.E R16, desc[UR8][R18.64+0x4] ;  /* 0x0000040812107981 */ /* 0x000ee2000c1e1900 */
[----:B------:R-:W-:-:S03]  /*0830*/  IMAD.WIDE R8, R23, 0x4, R8 ;  /* 0x0000000417087825 */ /* 0x000fc600078e0208 */
[----:B------:R-:W2:Y:S04]  /*0840*/  LDG.E R20, desc[UR8][R6.64] ;  /* 0x0000000806147981 */ /* 0x000ea8000c1e1900 */
[----:B------:R-:W4:Y:S04]  /*0850*/  LDG.E R21, desc[UR8][R6.64+0x4] ;  /* 0x0000040806157981 */ /* 0x000f28000c1e1900 */
[----:B------:R-:W5:Y:S04]  /*0860*/  LDG.E R23, desc[UR8][R6.64+0x8] ;  /* 0x0000080806177981 */ /* 0x000f68000c1e1900 */
[----:B------:R-:W3:Y:S04]  /*0870*/  LDG.E R22, desc[UR8][R6.64+0xc] ;  /* 0x00000c0806167981 */ /* 0x000ee8000c1e1900 */
[----:B------:R-:W3:Y:S04]  /*0880*/  LDG.E R24, desc[UR8][R8.64] ;  /* 0x0000000808187981 */ /* 0x000ee8000c1e1900 */
[----:B------:R-:W3:Y:S04]  /*0890*/  LDG.E R26, desc[UR8][R8.64+0x4] ;  /* 0x00000408081a7981 */ /* 0x000ee8000c1e1900 */
[----:B------:R-:W3:Y:S04]  /*08a0*/  LDG.E R28, desc[UR8][R8.64+0x8] ;  /* 0x00000808081c7981 */ /* 0x000ee8000c1e1900 */
[----:B------:R-:W3:Y:S01]  /*08b0*/  LDG.E R25, desc[UR8][R8.64+0xc] ;  /* 0x00000c0808197981 */ /* 0x000ee2000c1e1900 */
[----:B------:R-:W-:Y:S01]  /*08c0*/  IADD3 R15, PT, PT, R15, 0x2, RZ ;  /* 0x000000020f0f7810 */ /* 0x000fe20007ffe0ff */
[C---:B--2---:R-:W-:Y:S01]  /*08d0*/  FFMA R11, R14.reuse, R20, R11 ;  /* 0x000000140e0b7223 */ /* 0x044fe2000000000b */
[C---:B----4-:R-:W-:Y:S01]  /*08e0*/  FFMA R21, R14.reuse, R21, R10 ;  /* 0x000000150e157223 */ /* 0x050fe2000000000a */
[C---:B-----5:R-:W-:Y:S01]  /*08f0*/  FFMA R23, R14.reuse, R23, R0 ;  /* 0x000000170e177223 */ /* 0x060fe20000000000 */
[----:B---3--:R-:W-:Y:S01]  /*0900*/  FFMA R17, R14, R22, R17 ;  /* 0x000000160e117223 */ /* 0x008fe20000000011 */
[C---:B------:R-:W-:Y:S01]  /*0910*/  FFMA R11, R16.reuse, R24, R11 ;  /* 0x00000018100b7223 */ /* 0x040fe2000000000b */
[C---:B------:R-:W-:Y:S01]  /*0920*/  FFMA R10, R16.reuse, R26, R21 ;  /* 0x0000001a100a7223 */ /* 0x040fe20000000015 */
[C---:B------:R-:W-:Y:S01]  /*0930*/  FFMA R0, R16.reuse, R28, R23 ;  /* 0x0000001c10007223 */ /* 0x040fe20000000017 */
[----:B------:R-:W-:-:S07]  /*0940*/  FFMA R17, R16, R25, R17 ;  /* 0x0000001910117223 */ /* 0x000fce0000000011 */
.L_x_4:
[C---:B------:R-:W-:Y:S02]  /*0950*/  VIADDMNMX R6, R15.reuse, R12, RZ, !PT ;  /* 0x0000000c0f067246 */ /* 0x040fe400078001ff */
[----:B------:R-:W-:Y:S02]  /*0960*/  IADD3 R15, PT, PT, R15, UR7, RZ ;  /* 0x000000070f0f7c10 */ /* 0x000fe4000fffe0ff */
[----:B------:R-:W-:-:S03]  /*0970*/  ISETP.GE.U32.AND P0, PT, R6, UR11, PT ;  /* 0x0000000b06007c0c */ /* 0x000fc6000bf06070 */
[----:B0-----:R-:W-:Y:S01]  /*0980*/  IMAD.WIDE R4, R15, 0x4, R4 ;  /* 0x000000040f047825 */ /* 0x001fe200078e0204 */
[----:B------:R-:W-:-:S05]  /*0990*/  SEL R6, R6, UR5, !P0 ;  /* 0x0000000506067c07 */ /* 0x000fca000c000000 */
[----:B------:R-:W-:Y:S01]  /*09a0*/  IMAD R6, R6, UR10, R13 ;  /* 0x0000000a06067c24 */ /* 0x000fe2000f8e020d */
[----:B------:R-:W2:Y:S04]  /*09b0*/  LDG.E R4, desc[UR8][R4.64] ;  /* 0x0000000804047981 */ /* 0x000ea8000c1e1900 */
[----:B------:R-:W-:-:S05]  /*09c0*/  SHF.L.U32 R7, R6, 0x2, RZ ;  /* 0x0000000206077819 */ /* 0x000fca00000006ff */
[----:B-1----:R-:W-:-:S05]  /*09d0*/  IMAD.WIDE R2, R7, 0x4, R2 ;  /* 0x0000000407027825 */ /* 0x002fca00078e0202 */
[----:B------:R-:W2:Y:S04]  /*09e0*/  LDG.E R6, desc[UR8][R2.64] ;  /* 0x0000000802067981 */ /* 0x000ea8000c1e1900 */
[----:B------:R-:W3:Y:S04]  /*09f0*/  LDG.E R9, desc[UR8][R2.64+0x4] ;  /* 0x0000040802097981 */ /* 0x000ee8000c1e1900 */
[----:B------:R-:W4:Y:S04]  /*0a00*/  LDG.E R7, desc[UR8][R2.64+0x8] ;  /* 0x0000080802077981 */ /* 0x000f28000c1e1900 */
[----:B------:R-:W5:Y:S01]  /*0a10*/  LDG.E R8, desc[UR8][R2.64+0xc] ;  /* 0x00000c0802087981 */ /* 0x000f62000c1e1900 */
[C---:B--2---:R-:W-:Y:S01]  /*0a20*/  FFMA R11, R4.reuse, R6, R11 ;  /* 0x00000006040b7223 */ /* 0x044fe2000000000b */
[C---:B---3--:R-:W-:Y:S01]  /*0a30*/  FFMA R9, R4.reuse, R9, R10 ;  /* 0x0000000904097223 */ /* 0x048fe2000000000a */
[C---:B----4-:R-:W-:Y:S01]  /*0a40*/  FFMA R7, R4.reuse, R7, R0 ;  /* 0x0000000704077223 */ /* 0x050fe20000000000 */
[----:B-----5:R-:W-:-:S07]  /*0a50*/  FFMA R17, R4, R8, R17 ;  /* 0x0000000804117223 */ /* 0x020fce0000000011 */
.L_x_1:
[----:B------:R-:W0:Y:S01]  /*0a60*/  LDC.64 R2, c[0x0][0x388] ;  /* 0x0000e200ff027b82 */ /* 0x000e220000000a00 */
[----:B------:R-:W-:-:S05]  /*0a70*/  IMAD R12, R12, UR10, R13 ;  /* 0x0000000a0c0c7c24 */ /* 0x000fca000f8e020d */
[----:B------:R-:W-:-:S05]  /*0a80*/  SHF.L.U32 R5, R12, 0x2, RZ ;  /* 0x000000020c057819 */ /* 0x000fca00000006ff */
[----:B0-----:R-:W-:-:S05]  /*0a90*/  IMAD.WIDE R2, R5, 0x4, R2 ;  /* 0x0000000405027825 */ /* 0x001fca00078e0202 */
[----:B------:R-:W-:Y:S04]  /*0aa0*/  STG.E desc[UR8][R2.64], R11 ;  /* 0x0000000b02007986 */ /* 0x000fe8000c101908 */
[----:B------:R-:W-:Y:S04]  /*0ab0*/  STG.E desc[UR8][R2.64+0x4], R9 ;  /* 0x0000040902007986 */ /* 0x000fe8000c101908 */
[----:B------:R-:W-:Y:S04]  /*0ac0*/  STG.E desc[UR8][R2.64+0x8], R7 ;  /* 0x0000080702007986 */ /* 0x000fe8000c101908 */
[----:B------:R-:W-:Y:S01]  /*0ad0*/  STG.E desc[UR8][R2.64+0xc], R17 ;  /* 0x00000c1102007986 */ /* 0x000fe2000c101908 */
[----:B------:R-:W-:Y:S05]  /*0ae0*/  EXIT ;  /* 0x000000000000794d */ /* 0x000fea0003800000 */
.L_x_5:
        /* <DEDUP_REMOVED lines=9> */
.L_x_12:


//--------------------- .text._Z24gaussian_blur_horizontalPKfPfiiS0_i --------------------------
	.section	.text._Z24gaussian_blur_horizontalPKfPfiiS0_i,"ax",@progbits
	.align	128
        .global         _Z24gaussian_blur_horizontalPKfPfiiS0_i
        .type           _Z24gaussian_blur_horizontalPKfPfiiS0_i,@function
        .size           _Z24gaussian_blur_horizontalPKfPfiiS0_i,(.L_x_13 - _Z24gaussian_blur_horizontalPKfPfiiS0_i)
        .other          _Z24gaussian_blur_horizontalPKfPfiiS0_i,@"STO_CUDA_ENTRY STV_DEFAULT"
_Z24gaussian_blur_horizontalPKfPfiiS0_i:
.text._Z24gaussian_blur_horizontalPKfPfiiS0_i:
        /* <DEDUP_REMOVED lines=37> */
.L_x_8:
[----:B------:R-:W0:Y:S01]  /*0250*/  LDC.64 R4, c[0x0][0x398] ;  /* 0x0000e600ff047b82 */ /* 0x000e220000000a00 */
[----:B------:R-:W-:Y:S02]  /*0260*/  VIMNMX R6, PT, PT, RZ, R25, !PT ;  /* 0x00000019ff067248 */ /* 0x000fe40007fe0100 */
[----:B------:R-:W-:Y:S02]  /*0270*/  IADD3 R9, PT, PT, R24, -0x1, RZ ;  /* 0xffffffff18097810 */ /* 0x000fe40007ffe0ff */
[----:B------:R-:W-:-:S03]  /*0280*/  ISETP.GE.AND P0, PT, R6, UR10, PT ;  /* 0x0000000a06007c0c */ /* 0x000fc6000bf06270 */
[----:B------:R-:W1:Y:S01]  /*0290*/  LDC.64 R2, c[0x0][0x380] ;  /* 0x0000e000ff027b82 */ /* 0x000e620000000a00 */
[----:B------:R-:W-:-:S05]  /*02a0*/  SEL R7, R6, UR5, !P0 ;  /* 0x0000000506077c07 */ /* 0x000fca000c000000 */
[----:B------:R-:W-:-:S05]  /*02b0*/  IMAD R7, R12, UR10, R7 ;  /* 0x0000000a0c077c24 */ /* 0x000fca000f8e0207 */
[----:B------:R-:W-:Y:S01]  /*02c0*/  SHF.L.U32 R7, R7, 0x2, RZ ;  /* 0x0000000207077819 */ /* 0x000fe200000006ff */
[----:B0-----:R-:W-:-:S05]  /*02d0*/  IMAD.WIDE R4, R9, 0x4, R4 ;  /* 0x0000000409047825 */ /* 0x001fca00078e0204 */
[----:B------:R-:W2:Y:S01]  /*02e0*/  LDG.E R18, desc[UR8][R4.64] ;  /* 0x0000000804127981 */ /* 0x000ea2000c1e1900 */
[----:B-1----:R-:W-:Y:S01]  /*02f0*/  IMAD.WIDE R6, R7, 0x4, R2 ;  /* 0x0000000407067825 */ /* 0x002fe200078e0202 */
[----:B------:R-:W-:Y:S02]  /*0300*/  VIADDMNMX R8, R25, 0x1, RZ, !PT ;  /* 0x0000000119087846 */ /* 0x000fe400078001ff */
[----:B------:R-:W3:Y:S04]  /*0310*/  LDG.E R26, desc[UR8][R4.64+0xc] ;  /* 0x00000c08041a7981 */ /* 0x000ee8000c1e1900 */
[----:B------:R-:W2:Y:S04]  /*0320*/  LDG.E R15, desc[UR8][R6.64+0x4] ;  /* 0x00000408060f7981 */ /* 0x000ea8000c1e1900 */
[----:B------:R-:W4:Y:S04]  /*0330*/  LDG.E R19, desc[UR8][R6.64+0x8] ;  /* 0x0000080806137981 */ /* 0x000f28000c1e1900 */
[----:B------:R-:W5:Y:S04]  /*0340*/  LDG.E R16, desc[UR8][R6.64] ;  /* 0x0000000806107981 */ /* 0x000f68000c1e1900 */
[----:B------:R0:W3:Y:S01]  /*0350*/  LDG.E R21, desc[UR8][R6.64+0xc] ;  /* 0x00000c0806157981 */ /* 0x0000e2000c1e1900 */
[----:B------:R-:W-:-:S02]  /*0360*/  ISETP.GE.AND P0, PT, R8, UR10, PT ;  /* 0x0000000a08007c0c */ /* 0x000fc4000bf06270 */
[C---:B------:R-:W-:Y:S02]  /*0370*/  VIADDMNMX R20, R25.reuse, 0x2, RZ, !PT ;  /* 0x0000000219147846 */ /* 0x040fe400078001ff */
[----:B------:R-:W-:Y:S02]  /*0380*/  SEL R9, R8, UR5, !P0 ;  /* 0x0000000508097c07 */ /* 0x000fe4000c000000 */
[----:B------:R-:W-:Y:S02]  /*0390*/  VIADDMNMX R22, R25, 0x3, RZ, !PT ;  /* 0x0000000319167846 */ /* 0x000fe400078001ff */
[----:B------:R-:W-:Y:S01]  /*03a0*/  ISETP.GE.AND P0, PT, R20, UR10, PT ;  /* 0x0000000a14007c0c */ /* 0x000fe2000bf06270 */
[----:B------:R-:W-:Y:S01]  /*03b0*/  IMAD R9, R12, UR10, R9 ;  /* 0x0000000a0c097c24 */ /* 0x000fe2000f8e0209 */
[----:B------:R-:W-:Y:S02]  /*03c0*/  ISETP.GE.AND P1, PT, R22, UR10, PT ;  /* 0x0000000a16007c0c */ /* 0x000fe4000bf26270 */
[----:B------:R-:W-:-:S02]  /*03d0*/  SEL R23, R20, UR5, !P0 ;  /* 0x0000000514177c07 */ /* 0x000fc4000c000000 */
[----:B------:R-:W-:Y:S01]  /*03e0*/  SEL R27, R22, UR5, !P1 ;  /* 0x00000005161b7c07 */ /* 0x000fe2000c800000 */
[----:B------:R-:W3:Y:S01]  /*03f0*/  LDG.E R20, desc[UR8][R4.64+0x8] ;  /* 0x0000080804147981 */ /* 0x000ee2000c1e1900 */
[----:B0-----:R-:W-:Y:S01]  /*0400*/  SHF.L.U32 R7, R9, 0x2, RZ ;  /* 0x0000000209077819 */ /* 0x001fe200000006ff */
[C---:B------:R-:W-:Y:S02]  /*0410*/  IMAD R23, R12.reuse, UR10, R23 ;  /* 0x0000000a0c177c24 */ /* 0x040fe4000f8e0217 */
[----:B------:R-:W-:Y:S01]  /*0420*/  IMAD R27, R12, UR10, R27 ;  /* 0x0000000a0c1b7c24 */ /* 0x000fe2000f8e021b */
[----:B------:R0:W3:Y:S01]  /*0430*/  LDG.E R22, desc[UR8][R4.64+0x4] ;  /* 0x0000040804167981 */ /* 0x0000e2000c1e1900 */
[----:B------:R-:W-:Y:S01]  /*0440*/  IMAD.WIDE R6, R7, 0x4, R2 ;  /* 0x0000000407067825 */ /* 0x000fe200078e0202 */
[----:B------:R-:W-:-:S04]  /*0450*/  SHF.L.U32 R9, R23, 0x2, RZ ;  /* 0x0000000217097819 */ /* 0x000fc800000006ff */
[----:B------:R-:W3:Y:S01]  /*0460*/  LDG.E R23, desc[UR8][R6.64+0x8] ;  /* 0x0000080806177981 */ /* 0x000ee2000c1e1900 */
[--C-:B------:R-:W-:Y:S01]  /*0470*/  IMAD.WIDE R8, R9, 0x4, R2.reuse ;  /* 0x0000000409087825 */ /* 0x100fe200078e0202 */
[----:B0-----:R-:W-:Y:S02]  /*0480*/  SHF.L.U32 R5, R27, 0x2, RZ ;  /* 0x000000021b057819 */ /* 0x001fe400000006ff */
[----:B------:R-:W3:Y:S04]  /*0490*/  LDG.E R29, desc[UR8][R6.64+0x4] ;  /* 0x00000408061d7981 */ /* 0x000ee8000c1e1900 */
[----:B------:R-:W3:Y:S01]  /*04a0*/  LDG.E R27, desc[UR8][R6.64] ;  /* 0x00000008061b7981 */ /* 0x000ee2000c1e1900 */
[----:B------:R-:W-:-:S03]  /*04b0*/  IMAD.WIDE R2, R5, 0x4, R2 ;  /* 0x0000000405027825 */ /* 0x000fc600078e0202 */
[----:B------:R-:W3:Y:S04]  /*04c0*/  LDG.E R28, desc[UR8][R6.64+0xc] ;  /* 0x00000c08061c7981 */ /* 0x000ee8000c1e1900 */
[----:B------:R-:W3:Y:S04]  /*04d0*/  LDG.E R5, desc[UR8][R8.64+0x8] ;  /* 0x0000080808057981 */ /* 0x000ee8000c1e1900 */
[----:B------:R-:W3:Y:S04]  /*04e0*/  LDG.E R4, desc[UR8][R8.64+0xc] ;  /* 0x00000c0808047981 */ /* 0x000ee8000c1e1900 */
[----:B------:R-:W3:Y:S04]  /*04f0*/  LDG.E R6, desc[UR8][R2.64] ;  /* 0x0000000802067981 */ /* 0x000ee8000c1e1900 */
[----:B------:R-:W3:Y:S01]  /*0500*/  LDG.E R7, desc[UR8][R2.64+0x8] ;  /* 0x0000080802077981 */ /* 0x000ee2000c1e1900 */
[----:B--2---:R-:W-:-:S03]  /*0510*/  FFMA R10, R18, R15, R10 ;  /* 0x0000000f120a7223 */ /* 0x004fc6000000000a */
[----:B------:R-:W2:Y:S01]  /*0520*/  LDG.E R15, desc[UR8][R8.64+0x4] ;  /* 0x00000408080f7981 */ /* 0x000ea2000c1e1900 */
[----:B----4-:R-:W-:-:S03]  /*0530*/  FFMA R0, R18, R19, R0 ;  /* 0x0000001312007223 */ /* 0x010fc60000000000 */
[----:B------:R-:W4:Y:S01]  /*0540*/  LDG.E R19, desc[UR8][R8.64] ;  /* 0x0000000808137981 */ /* 0x000f22000c1e1900 */
[C---:B-----5:R-:W-:Y:S01]  /*0550*/  FFMA R11, R18.reuse, R16, R11 ;  /* 0x00000010120b7223 */ /* 0x060fe2000000000b */
[----:B---3--:R-:W-:Y:S02]  /*0560*/  FFMA R18, R18, R21, R17 ;  /* 0x0000001512127223 */ /* 0x008fe40000000011 */
[----:B------:R-:W3:Y:S04]  /*0570*/  LDG.E R21, desc[UR8][R2.64+0x4] ;  /* 0x0000040802157981 */ /* 0x000ee8000c1e1900 */
        /* <DEDUP_REMOVED lines=9> */
[----:B------:R-:W-:Y:S01]  /*0610*/  FFMA R23, R22, R28, R18 ;  /* 0x0000001c16177223 */ /* 0x000fe20000000012 */
[----:B------:R-:W-:-:S03]  /*0620*/  FFMA R0, R20, R5, R0 ;  /* 0x0000000514007223 */ /* 0x000fc60000000000 */
[----:B------:R-:W-:Y:S01]  /*0630*/  FFMA R4, R20, R4, R23 ;  /* 0x0000000414047223 */ /* 0x000fe20000000017 */
[----:B------:R-:W-:Y:S01]  /*0640*/  FFMA R0, R26, R7, R0 ;  /* 0x000000071a007223 */ /* 0x000fe20000000000 */
[C---:B--2---:R-:W-:Y:S01]  /*0650*/  FFMA R10, R20.reuse, R15, R10 ;  /* 0x0000000f140a7223 */ /* 0x044fe2000000000a */
[----:B----4-:R-:W-:-:S04]  /*0660*/  FFMA R11, R20, R19, R11 ;  /* 0x00000013140b7223 */ /* 0x010fc8000000000b */
[C---:B------:R-:W-:Y:S01]  /*0670*/  FFMA R11, R26.reuse, R6, R11 ;  /* 0x000000061a0b7223 */ /* 0x040fe2000000000b */
[C---:B---3--:R-:W-:Y:S01]  /*0680*/  FFMA R10, R26.reuse, R21, R10 ;  /* 0x000000151a0a7223 */ /* 0x048fe2000000000a */
[----:B-----5:R-:W-:Y:S01]  /*0690*/  FFMA R17, R26, R17, R4 ;  /* 0x000000111a117223 */ /* 0x020fe20000000004 */
[----:B------:R-:W-:Y:S06]  /*06a0*/  BRA.U UP0, `(.L_x_8) ;  /* 0xfffffff900e87547 */ /* 0x000fec000b83ffff */
[----:B------:R-:W-:-:S07]  /*06b0*/  IADD3 R14, PT, PT, R14, -0x1, RZ ;  /* 0xffffffff0e0e7810 */ /* 0x000fce0007ffe0ff */
.L_x_7:
        /* <DEDUP_REMOVED lines=10> */
[----:B------:R-:W-:Y:S01]  /*0760*/  ISETP.GE.AND P0, PT, R16, UR10, PT ;  /* 0x0000000a10007c0c */ /* 0x000fe2000bf06270 */
[----:B------:R-:W3:Y:S01]  /*0770*/  LDC.64 R8, c[0x0][0x380] ;  /* 0x0000e000ff087b82 */ /* 0x000ee20000000a00 */
[----:B------:R-:W-:-:S02]  /*0780*/  ISETP.GE.AND P1, PT, R18, UR10, PT ;  /* 0x0000000a12007c0c */ /* 0x000fc4000bf26270 */
[----:B------:R-:W-:Y:S02]  /*0790*/  SEL R15, R16, UR5, !P0 ;  /* 0x00000005100f7c07 */ /* 0x000fe4000c000000 */
[----:B------:R-:W-:-:S03]  /*07a0*/  SEL R21, R18, UR5, !P1 ;  /* 0x0000000512157c07 */ /* 0x000fc6000c800000 */
[C---:B------:R-:W-:Y:S02]  /*07b0*/  IMAD R15, R12.reuse, UR10, R15 ;  /* 0x0000000a0c0f7c24 */ /* 0x040fe4000f8e020f */
        /* <DEDUP_REMOVED lines=25> */
.L_x_9:
[C---:B------:R-:W-:Y:S02]  /*0950*/  VIADDMNMX R6, R14.reuse, R13, RZ, !PT ;  /* 0x0000000d0e067246 */ /* 0x040fe400078001ff */
[----:B------:R-:W-:Y:S02]  /*0960*/  IADD3 R9, PT, PT, R14, UR7, RZ ;  /* 0x000000070e097c10 */ /* 0x000fe4000fffe0ff */
[----:B------:R-:W-:-:S03]  /*0970*/  ISETP.GE.AND P0, PT, R6, UR10, PT ;  /* 0x0000000a06007c0c */ /* 0x000fc6000bf06270 */
        /* <DEDUP_REMOVED lines=14> */
.L_x_6:
        /* <DEDUP_REMOVED lines=9> */
.L_x_10:
        /* <DEDUP_REMOVED lines=9> */
.L_x_13:


//--------------------- .nv.shared.reserved.0     --------------------------
	.section	.nv.shared.reserved.0,"aw",@nobits
	.weak		__nv_reservedSMEM_offset_0_alias
	.size		__nv_reservedSMEM_offset_0_alias, 0, 64
	.other		__nv_reservedSMEM_offset_0_alias,@"STO_CUDA_RESERVED_SHARED STV_DEFAULT"
__nv_reservedSMEM_offset_0_alias:
	.zero		0
	.zero		64


//--------------------- .nv.constant0._Z15wavelet_combinePfPKfS1_S1_iifff --------------------------
	.section	.nv.constant0._Z15wavelet_combinePfPKfS1_S1_iifff,"a",@progbits
	.sectionflags	@""
	.align	4
.nv.constant0._Z15wavelet_combinePfPKfS1_S1_iifff:
	.zero		948


//--------------------- .nv.constant0._Z22gaussian_blur_verticalPKfPfiiS0_i --------------------------
	.section	.nv.constant0._Z22gaussian_blur_verticalPKfPfiiS0_i,"a",@progbits
	.sectionflags	@""
	.align	4
.nv.constant0._Z22gaussian_blur_verticalPKfPfiiS0_i:
	.zero		932


//--------------------- .nv.constant0._Z24gaussian_blur_horizontalPKfPfiiS0_i --------------------------
	.section	.nv.constant0._Z24gaussian_blur_horizontalPKfPfiiS0_i,"a",@progbits
	.sectionflags	@""
	.align	4
.nv.constant0._Z24gaussian_blur_horizontalPKfPfiiS0_i:
	.zero		932


//--------------------- SYMBOLS --------------------------

	.type		.nv.reservedSmem.offset0,@object
	.size		.nv.reservedSmem.offset0,0x4
